	.target	sm_90a

	.elftype	@"ET_EXEC"


//--------------------- .note.nv.tkinfo           --------------------------
	.section	.note.nv.tkinfo,"",@"SHT_NOTE"
	.sectionflags	@"SHF_NOTE_NV_TKINFO"
	.tkinfo
        /*0018*/ 	.word	0x00000002
        /*0030*/ 	.string	""
        /*0030*/ 	.string	"ptxas"
        /*0030*/ 	.string	"Cuda compilation tools, release 13.0, V13.0.88"
        /*0030*/ 	.string	"Build cuda_13.0.r13.0/compiler.36424714_0"
        /*0030*/ 	.string	"-arch sm_90a -m 64 "



//--------------------- .note.nv.cuinfo           --------------------------
	.section	.note.nv.cuinfo,"",@"SHT_NOTE"
	.sectionflags	@"SHF_NOTE_NV_CUINFO"
        /*0018*/ 	.short	0x0002
        /*001a*/ 	.short	0x005a
        /*001c*/ 	.short	0x0082
	.zero		2


//--------------------- .nv.info                  --------------------------
	.section	.nv.info,"",@"SHT_CUDA_INFO"
	.align	4


	//----- nvinfo : EIATTR_REGCOUNT
	.align		4
        /*0000*/ 	.byte	0x04, 0x2f
        /*0002*/ 	.short	(.L_15 - .L_14)
	.align		4
.L_14:
        /*0004*/ 	.word	index@(_ZN7cutlass13device_kernelINS_4gemm6kernel13GemmUniversalIN4cute5tupleIJiiiiEEENS1_10collective13CollectiveMmaINS1_34MainloopSm90TmaGmmaWarpSpecializedILi5ENS5_IJNS4_1CILi1EEENSA_ILi2EEESB_EEENS1_35KernelTmaWarpSpecializedCooperativeEEENS5_IJNSA_ILi256EEENSA_ILi64EEENSA_ILi32EEEEEEfNS5_IJlSB_lEEEfSK_NS4_8TiledMMAINS4_8MMA_AtomIJNS4_4SM904GMMA29MMA_64x64x8_F32TF32TF32_SS_TNILNSO_7ScaleInE1ELSQ_1EEEEEENS4_6LayoutINS5_IJSC_SB_SB_EEENS5_IJSB_NSA_ILi0EEESV_EEEEENS5_IJNS4_10UnderscoreESY_SY_EEEEENS4_23SM90_TMA_LOAD_MULTICASTENS4_14ComposedLayoutINS4_7SwizzleILi3ELi4ELi3EEENS4_18smem_ptr_flag_bitsILi32EEENST_INS5_IJNSA_ILi8EEESI_EEENS5_IJSI_SB_EEEEEEEvNS4_8identityENS4_13SM90_TMA_LOADES1B_vS1C_EENS_8epilogue10collective6detail29Sm90TmaWarpSpecializedAdapterINS1G_15DefaultEpilogueIfSK_SK_NS1F_6thread17LinearCombinationIfLi1EffLNS1K_9ScaleType4KindE0ELNS_15FloatRoundStyleE2EfEENS1_15EpilogueDefaultEEEEEvvEEEEvNT_6ParamsE)
        /*0008*/ 	.word	0x000000a8


	//----- nvinfo : EIATTR_FRAME_SIZE
	.align		4
.L_15:
        /*000c*/ 	.byte	0x04, 0x11
        /*000e*/ 	.short	(.L_17 - .L_16)
	.align		4
.L_16:
        /*0010*/ 	.word	index@(_ZN7cutlass13device_kernelINS_4gemm6kernel13GemmUniversalIN4cute5tupleIJiiiiEEENS1_10collective13CollectiveMmaINS1_34MainloopSm90TmaGmmaWarpSpecializedILi5ENS5_IJNS4_1CILi1EEENSA_ILi2EEESB_EEENS1_35KernelTmaWarpSpecializedCooperativeEEENS5_IJNSA_ILi256EEENSA_ILi64EEENSA_ILi32EEEEEEfNS5_IJlSB_lEEEfSK_NS4_8TiledMMAINS4_8MMA_AtomIJNS4_4SM904GMMA29MMA_64x64x8_F32TF32TF32_SS_TNILNSO_7ScaleInE1ELSQ_1EEEEEENS4_6LayoutINS5_IJSC_SB_SB_EEENS5_IJSB_NSA_ILi0EEESV_EEEEENS5_IJNS4_10UnderscoreESY_SY_EEEEENS4_23SM90_TMA_LOAD_MULTICASTENS4_14ComposedLayoutINS4_7SwizzleILi3ELi4ELi3EEENS4_18smem_ptr_flag_bitsILi32EEENST_INS5_IJNSA_ILi8EEESI_EEENS5_IJSI_SB_EEEEEEEvNS4_8identityENS4_13SM90_TMA_LOADES1B_vS1C_EENS_8epilogue10collective6detail29Sm90TmaWarpSpecializedAdapterINS1G_15DefaultEpilogueIfSK_SK_NS1F_6thread17LinearCombinationIfLi1EffLNS1K_9ScaleType4KindE0ELNS_15FloatRoundStyleE2EfEENS1_15EpilogueDefaultEEEEEvvEEEEvNT_6ParamsE)
        /*0014*/ 	.word	0x00000000


	//----- nvinfo : EIATTR_MIN_STACK_SIZE
	.align		4
.L_17:
        /*0018*/ 	.byte	0x04, 0x12
        /*001a*/ 	.short	(.L_19 - .L_18)
	.align		4
.L_18:
        /*001c*/ 	.word	index@(_ZN7cutlass13device_kernelINS_4gemm6kernel13GemmUniversalIN4cute5tupleIJiiiiEEENS1_10collective13CollectiveMmaINS1_34MainloopSm90TmaGmmaWarpSpecializedILi5ENS5_IJNS4_1CILi1EEENSA_ILi2EEESB_EEENS1_35KernelTmaWarpSpecializedCooperativeEEENS5_IJNSA_ILi256EEENSA_ILi64EEENSA_ILi32EEEEEEfNS5_IJlSB_lEEEfSK_NS4_8TiledMMAINS4_8MMA_AtomIJNS4_4SM904GMMA29MMA_64x64x8_F32TF32TF32_SS_TNILNSO_7ScaleInE1ELSQ_1EEEEEENS4_6LayoutINS5_IJSC_SB_SB_EEENS5_IJSB_NSA_ILi0EEESV_EEEEENS5_IJNS4_10UnderscoreESY_SY_EEEEENS4_23SM90_TMA_LOAD_MULTICASTENS4_14ComposedLayoutINS4_7SwizzleILi3ELi4ELi3EEENS4_18smem_ptr_flag_bitsILi32EEENST_INS5_IJNSA_ILi8EEESI_EEENS5_IJSI_SB_EEEEEEEvNS4_8identityENS4_13SM90_TMA_LOADES1B_vS1C_EENS_8epilogue10collective6detail29Sm90TmaWarpSpecializedAdapterINS1G_15DefaultEpilogueIfSK_SK_NS1F_6thread17LinearCombinationIfLi1EffLNS1K_9ScaleType4KindE0ELNS_15FloatRoundStyleE2EfEENS1_15EpilogueDefaultEEEEEvvEEEEvNT_6ParamsE)
        /*0020*/ 	.word	0x00000000
.L_19:


//--------------------- .nv.compat                --------------------------
	.section	.nv.compat,"",@"SHT_CUDA_COMPAT_INFO"
	.align	4
        /*0000*/ 	.byte	0x02, 0x09, 0x01, 0x00, 0x02, 0x02, 0x04, 0x00, 0x02, 0x05, 0x05, 0x00, 0x03, 0x07, 0x01, 0x01
        /*0010*/ 	.byte	0x02, 0x03, 0x01, 0x00, 0x02, 0x06, 0x01, 0x00, 0x04, 0x0b, 0x08, 0x00, 0x00, 0x00, 0x00, 0x00
        /*0020*/ 	.byte	0x00, 0x00, 0x00, 0x00


//--------------------- .nv.info._ZN7cutlass13device_kernelINS_4gemm6kernel13GemmUniversalIN4cute5tupleIJiiiiEEENS1_10collective13CollectiveMmaINS1_34MainloopSm90TmaGmmaWarpSpecializedILi5ENS5_IJNS4_1CILi1EEENSA_ILi2EEESB_EEENS1_35KernelTmaWarpSpecializedCooperativeEEENS5_IJNSA_ILi256EEENSA_ILi64EEENSA_ILi32EEEEEEfNS5_IJlSB_lEEEfSK_NS4_8TiledMMAINS4_8MMA_AtomIJNS4_4SM904GMMA29MMA_64x64x8_F32TF32TF32_SS_TNILNSO_7ScaleInE1ELSQ_1EEEEEENS4_6LayoutINS5_IJSC_SB_SB_EEENS5_IJSB_NSA_ILi0EEESV_EEEEENS5_IJNS4_10UnderscoreESY_SY_EEEEENS4_23SM90_TMA_LOAD_MULTICASTENS4_14ComposedLayoutINS4_7SwizzleILi3ELi4ELi3EEENS4_18smem_ptr_flag_bitsILi32EEENST_INS5_IJNSA_ILi8EEESI_EEENS5_IJSI_SB_EEEEEEEvNS4_8identityENS4_13SM90_TMA_LOADES1B_vS1C_EENS_8epilogue10collective6detail29Sm90TmaWarpSpecializedAdapterINS1G_15DefaultEpilogueIfSK_SK_NS1F_6thread17LinearCombinationIfLi1EffLNS1K_9ScaleType4KindE0ELNS_15FloatRoundStyleE2EfEENS1_15EpilogueDefaultEEEEEvvEEEEvNT_6ParamsE --------------------------
	.section	.nv.info._ZN7cutlass13device_kernelINS_4gemm6kernel13GemmUniversalIN4cute5tupleIJiiiiEEENS1_10collective13CollectiveMmaINS1_34MainloopSm90TmaGmmaWarpSpecializedILi5ENS5_IJNS4_1CILi1EEENSA_ILi2EEESB_EEENS1_35KernelTmaWarpSpecializedCooperativeEEENS5_IJNSA_ILi256EEENSA_ILi64EEENSA_ILi32EEEEEEfNS5_IJlSB_lEEEfSK_NS4_8TiledMMAINS4_8MMA_AtomIJNS4_4SM904GMMA29MMA_64x64x8_F32TF32TF32_SS_TNILNSO_7ScaleInE1ELSQ_1EEEEEENS4_6LayoutINS5_IJSC_SB_SB_EEENS5_IJSB_NSA_ILi0EEESV_EEEEENS5_IJNS4_10UnderscoreESY_SY_EEEEENS4_23SM90_TMA_LOAD_MULTICASTENS4_14ComposedLayoutINS4_7SwizzleILi3ELi4ELi3EEENS4_18smem_ptr_flag_bitsILi32EEENST_INS5_IJNSA_ILi8EEESI_EEENS5_IJSI_SB_EEEEEEEvNS4_8identityENS4_13SM90_TMA_LOADES1B_vS1C_EENS_8epilogue10collective6detail29Sm90TmaWarpSpecializedAdapterINS1G_15DefaultEpilogueIfSK_SK_NS1F_6thread17LinearCombinationIfLi1EffLNS1K_9ScaleType4KindE0ELNS_15FloatRoundStyleE2EfEENS1_15EpilogueDefaultEEEEEvvEEEEvNT_6ParamsE,"",@"SHT_CUDA_INFO"
	.sectionflags	@""
	.align	4


	//----- nvinfo : EIATTR_CUDA_API_VERSION
	.align		4
        /*0000*/ 	.byte	0x04, 0x37
        /*0002*/ 	.short	(.L_21 - .L_20)
.L_20:
        /*0004*/ 	.word	0x00000082


	//----- nvinfo : EIATTR_KPARAM_INFO
	.align		4
.L_21:
        /*0008*/ 	.byte	0x04, 0x17
        /*000a*/ 	.short	(.L_23 - .L_22)
.L_22:
        /*000c*/ 	.word	0x00000000
        /*0010*/ 	.short	0x0000
        /*0012*/ 	.short	0x0070
        /*0014*/ 	.byte	0x00, 0xf0, 0x01, 0x10


	//----- nvinfo : EIATTR_SPARSE_MMA_MASK
	.align		4
.L_23:
        /*0018*/ 	.byte	0x03, 0x50
        /*001a*/ 	.short	0x0000


	//----- nvinfo : EIATTR_MAXREG_COUNT
	.align		4
        /*001c*/ 	.byte	0x03, 0x1b
        /*001e*/ 	.short	0x00a8


	//----- nvinfo : EIATTR_NUM_BARRIERS
	.align		4
        /*0020*/ 	.byte	0x02, 0x4c
        /*0022*/ 	.byte	0x01
	.zero		1


	//----- nvinfo : EIATTR_EXTERNS
	.align		4
        /*0024*/ 	.byte	0x04, 0x0f
        /*0026*/ 	.short	(.L_25 - .L_24)


	//   ....[0]....
	.align		4
.L_24:
        /*0028*/ 	.word	index@(__assertfail)


	//----- nvinfo : EIATTR_MERCURY_ISA_VERSION
	.align		4
.L_25:
        /*002c*/ 	.byte	0x03, 0x5f
        /*002e*/ 	.short	0x0101


	//----- nvinfo : EIATTR_INT_WARP_WIDE_INSTR_OFFSETS
	.align		4
        /*0030*/ 	.byte	0x04, 0x31
        /*0032*/ 	.short	(.L_27 - .L_26)


	//   ....[0]....
.L_26:
        /*0034*/ 	.word	0x00000490


	//   ....[1]....
        /*0038*/ 	.word	0x000004b0


	//   ....[2]....
        /*003c*/ 	.word	0x00000660


	//----- nvinfo : EIATTR_COOP_GROUP_MASK_REGIDS
	.align		4
.L_27:
        /*0040*/ 	.byte	0x04, 0x29
        /*0042*/ 	.short	(.L_29 - .L_28)


	//   ....[0]....
.L_28:
        /*0044*/ 	.word	0xffffffff


	//   ....[1]....
        /*0048*/ 	.word	0xffffffff


	//   ....[2]....
        /*004c*/ 	.word	0xffffffff


	//   ....[3]....
        /*0050*/ 	.word	0xffffffff


	//   ....[4]....
        /*0054*/ 	.word	0xffffffff


	//   ....[5]....
        /*0058*/ 	.word	0xffffffff


	//----- nvinfo : EIATTR_COOP_GROUP_INSTR_OFFSETS
	.align		4
.L_29:
        /*005c*/ 	.byte	0x04, 0x28
        /*005e*/ 	.short	(.L_31 - .L_30)


	//   ....[0]....
.L_30:
        /*0060*/ 	.word	0x00000060


	//   ....[1]....
        /*0064*/ 	.word	0x00000070


	//   ....[2]....
        /*0068*/ 	.word	0x00000130


	//   ....[3]....
        /*006c*/ 	.word	0x000002e0


	//   ....[4]....
        /*0070*/ 	.word	0x000007a0


	//   ....[5]....
        /*0074*/ 	.word	0x00001200


	//----- nvinfo : EIATTR_REG_RECONFIG
	.align		4
.L_31:
        /*0078*/ 	.byte	0x01, 0x54
	.zero		2


	//----- nvinfo : EIATTR_SYSCALL_OFFSETS
	.align		4
        /*007c*/ 	.byte	0x04, 0x46
        /*007e*/ 	.short	(.L_33 - .L_32)


	//   ....[0]....
.L_32:
        /*0080*/ 	.word	0x000013c0


	//----- nvinfo : EIATTR_MBARRIER_INSTR_OFFSETS
	.align		4
.L_33:
        /*0084*/ 	.byte	0x04, 0x39
        /*0086*/ 	.short	(.L_35 - .L_34)


	//   ....[0]....
.L_34:
        /*0088*/ 	.word	0x00000230
        /*008c*/ 	.word	0x000000ff
        /*0090*/ 	.word	0x00000000
        /*0094*/ 	.short	0x0100
        /*0096*/ 	.byte	0x08
	.zero		1


	//   ....[1]....
        /*0098*/ 	.word	0x00000240
        /*009c*/ 	.word	0x000000ff
        /*00a0*/ 	.word	0x00000028
        /*00a4*/ 	.short	0x0100
        /*00a6*/ 	.byte	0x08
	.zero		1


	//   ....[2]....
        /*00a8*/ 	.word	0x00000250
        /*00ac*/ 	.word	0x000000ff
        /*00b0*/ 	.word	0x00000008
        /*00b4*/ 	.short	0x0100
        /*00b6*/ 	.byte	0x08
	.zero		1


	//   ....[3]....
        /*00b8*/ 	.word	0x00000260
        /*00bc*/ 	.word	0x000000ff
        /*00c0*/ 	.word	0x00000030
        /*00c4*/ 	.short	0x0100
        /*00c6*/ 	.byte	0x08
	.zero		1


	//   ....[4]....
        /*00c8*/ 	.word	0x00000270
        /*00cc*/ 	.word	0x000000ff
        /*00d0*/ 	.word	0x00000010
        /*00d4*/ 	.short	0x0100
        /*00d6*/ 	.byte	0x08
	.zero		1


	//   ....[5]....
        /*00d8*/ 	.word	0x00000280
        /*00dc*/ 	.word	0x000000ff
        /*00e0*/ 	.word	0x00000038
        /*00e4*/ 	.short	0x0100
        /*00e6*/ 	.byte	0x08
	.zero		1


	//   ....[6]....
        /*00e8*/ 	.word	0x00000290
        /*00ec*/ 	.word	0x000000ff
        /*00f0*/ 	.word	0x00000018
        /*00f4*/ 	.short	0x0100
        /*00f6*/ 	.byte	0x08
	.zero		1


	//   ....[7]....
        /*00f8*/ 	.word	0x000002a0
        /*00fc*/ 	.word	0x000000ff
        /*0100*/ 	.word	0x00000040
        /*0104*/ 	.short	0x0100
        /*0106*/ 	.byte	0x08
	.zero		1


	//   ....[8]....
        /*0108*/ 	.word	0x000002b0
        /*010c*/ 	.word	0x000000ff
        /*0110*/ 	.word	0x00000020
        /*0114*/ 	.short	0x0100
        /*0116*/ 	.byte	0x08
	.zero		1


	//   ....[9]....
        /*0118*/ 	.word	0x000002c0
        /*011c*/ 	.word	0x000000ff
        /*0120*/ 	.word	0x00000048
        /*0124*/ 	.short	0x0100
        /*0126*/ 	.byte	0x08
	.zero		1


	//   ....[10]....
        /*0128*/ 	.word	0x000006e0
        /*012c*/ 	.word	0x000000ff
        /*0130*/ 	.word	0x00000060
        /*0134*/ 	.short	0x0100
        /*0136*/ 	.byte	0x06
	.zero		1


	//   ....[11]....
        /*0138*/ 	.word	0x00000750
        /*013c*/ 	.word	0x000000ff
        /*0140*/ 	.word	0x00000068
        /*0144*/ 	.short	0x0100
        /*0146*/ 	.byte	0x06
	.zero		1


	//   ....[12]....
        /*0148*/ 	.word	0x00001480
        /*014c*/ 	.word	0x00000003
        /*0150*/ 	.word	0x00000000
        /*0154*/ 	.short	0x010a
        /*0156*/ 	.byte	0x3f
	.zero		1


	//   ....[13]....
        /*0158*/ 	.word	0x000014c0
        /*015c*/ 	.word	0x00000003
        /*0160*/ 	.word	0x00000000
        /*0164*/ 	.short	0x010a
        /*0166*/ 	.byte	0x3f
	.zero		1


	//   ....[14]....
        /*0168*/ 	.word	0x00001a10
        /*016c*/ 	.word	0x00000005
        /*0170*/ 	.word	0x00000000
        /*0174*/ 	.short	0x010a
        /*0176*/ 	.byte	0x3f
	.zero		1


	//   ....[15]....
        /*0178*/ 	.word	0x00001a50
        /*017c*/ 	.word	0x00000005
        /*0180*/ 	.word	0x00000000
        /*0184*/ 	.short	0x010a
        /*0186*/ 	.byte	0x3f
	.zero		1


	//   ....[16]....
        /*0188*/ 	.word	0x00001e30
        /*018c*/ 	.word	0x00000005
        /*0190*/ 	.word	0x00000000
        /*0194*/ 	.short	0x0101
        /*0196*/ 	.byte	0x3f
	.zero		1


	//   ....[17]....
        /*0198*/ 	.word	0x00002050
        /*019c*/ 	.word	0x00000003
        /*01a0*/ 	.word	0x00000000
        /*01a4*/ 	.short	0x0101
        /*01a6*/ 	.byte	0x3f
	.zero		1


	//   ....[18]....
        /*01a8*/ 	.word	0x00006ef0
        /*01ac*/ 	.word	0x00000016
        /*01b0*/ 	.word	0x00000028
        /*01b4*/ 	.short	0x010a
        /*01b6*/ 	.byte	0x3f
	.zero		1


	//   ....[19]....
        /*01b8*/ 	.word	0x00007250
        /*01bc*/ 	.word	0x00000003
        /*01c0*/ 	.word	0x00000068
        /*01c4*/ 	.short	0x0101
        /*01c6*/ 	.byte	0x3f
	.zero		1


	//   ....[20]....
        /*01c8*/ 	.word	0x000079a0
        /*01cc*/ 	.word	0x00000007
        /*01d0*/ 	.word	0x00000000
        /*01d4*/ 	.short	0x010a
        /*01d6*/ 	.byte	0x3f
	.zero		1


	//   ....[21]....
        /*01d8*/ 	.word	0x00007a20
        /*01dc*/ 	.word	0x00000008
        /*01e0*/ 	.word	0x00000000
        /*01e4*/ 	.short	0x010a
        /*01e6*/ 	.byte	0x3f
	.zero		1


	//   ....[22]....
        /*01e8*/ 	.word	0x00007ab0
        /*01ec*/ 	.word	0x00000009
        /*01f0*/ 	.word	0x00000000
        /*01f4*/ 	.short	0x010a
        /*01f6*/ 	.byte	0x3f
	.zero		1


	//   ....[23]....
        /*01f8*/ 	.word	0x00007b40
        /*01fc*/ 	.word	0x00000006
        /*0200*/ 	.word	0x00000000
        /*0204*/ 	.short	0x010a
        /*0206*/ 	.byte	0x3f
	.zero		1


	//   ....[24]....
        /*0208*/ 	.word	0x00007bd0
        /*020c*/ 	.word	0x00000003
        /*0210*/ 	.word	0x00000000
        /*0214*/ 	.short	0x010a
        /*0216*/ 	.byte	0x3f
	.zero		1


	//   ....[25]....
        /*0218*/ 	.word	0x00007c30
        /*021c*/ 	.word	0x00000003
        /*0220*/ 	.word	0x00000000
        /*0224*/ 	.short	0x010a
        /*0226*/ 	.byte	0x3f
	.zero		1


	//   ....[26]....
        /*0228*/ 	.word	0x00007c80
        /*022c*/ 	.word	0x00000005
        /*0230*/ 	.word	0x00000000
        /*0234*/ 	.short	0x010a
        /*0236*/ 	.byte	0x3f
	.zero		1


	//   ....[27]....
        /*0238*/ 	.word	0x00007d50
        /*023c*/ 	.word	0x00000016
        /*0240*/ 	.word	0x00000028
        /*0244*/ 	.short	0x010a
        /*0246*/ 	.byte	0x3f
	.zero		1


	//   ....[28]....
        /*0248*/ 	.word	0x00007e20
        /*024c*/ 	.word	0x00000007
        /*0250*/ 	.word	0x00000000
        /*0254*/ 	.short	0x010a
        /*0256*/ 	.byte	0x3f
	.zero		1


	//   ....[29]....
        /*0258*/ 	.word	0x00007e70
        /*025c*/ 	.word	0x00000008
        /*0260*/ 	.word	0x00000000
        /*0264*/ 	.short	0x010a
        /*0266*/ 	.byte	0x3f
	.zero		1


	//   ....[30]....
        /*0268*/ 	.word	0x00007ec0
        /*026c*/ 	.word	0x00000009
        /*0270*/ 	.word	0x00000000
        /*0274*/ 	.short	0x010a
        /*0276*/ 	.byte	0x3f
	.zero		1


	//   ....[31]....
        /*0278*/ 	.word	0x00007f10
        /*027c*/ 	.word	0x00000006
        /*0280*/ 	.word	0x00000000
        /*0284*/ 	.short	0x010a
        /*0286*/ 	.byte	0x3f
	.zero		1


	//----- nvinfo : EIATTR_NUM_MBARRIERS
	.align		4
.L_35:
        /*0288*/ 	.byte	0x03, 0x38
        /*028a*/ 	.short	0x000c


	//----- nvinfo : EIATTR_EXIT_INSTR_OFFSETS
	.align		4
        /*028c*/ 	.byte	0x04, 0x1c
        /*028e*/ 	.short	(.L_37 - .L_36)


	//   ....[0]....
.L_36:
        /*0290*/ 	.word	0x00000910


	//   ....[1]....
        /*0294*/ 	.word	0x00001130


	//   ....[2]....
        /*0298*/ 	.word	0x00006610


	//   ....[3]....
        /*029c*/ 	.word	0x00006b70


	//   ....[4]....
        /*02a0*/ 	.word	0x00007c20


	//----- nvinfo : EIATTR_MAX_THREADS
	.align		4
.L_37:
        /*02a4*/ 	.byte	0x04, 0x05
        /*02a6*/ 	.short	(.L_39 - .L_38)
.L_38:
        /*02a8*/ 	.word	0x00000180
        /*02ac*/ 	.word	0x00000001
        /*02b0*/ 	.word	0x00000001


	//----- nvinfo : EIATTR_CRS_STACK_SIZE
	.align		4
.L_39:
        /*02b4*/ 	.byte	0x04, 0x1e
        /*02b6*/ 	.short	(.L_41 - .L_40)
.L_40:
        /*02b8*/ 	.word	0x00000000


	//----- nvinfo : EIATTR_CBANK_PARAM_SIZE
	.align		4
.L_41:
        /*02bc*/ 	.byte	0x03, 0x19
        /*02be*/ 	.short	0x0470


	//----- nvinfo : EIATTR_PARAM_CBANK
	.align		4
        /*02c0*/ 	.byte	0x04, 0x0a
        /*02c2*/ 	.short	(.L_43 - .L_42)
	.align		4
.L_42:
        /*02c4*/ 	.word	index@(.nv.constant0._ZN7cutlass13device_kernelINS_4gemm6kernel13GemmUniversalIN4cute5tupleIJiiiiEEENS1_10collective13CollectiveMmaINS1_34MainloopSm90TmaGmmaWarpSpecializedILi5ENS5_IJNS4_1CILi1EEENSA_ILi2EEESB_EEENS1_35KernelTmaWarpSpecializedCooperativeEEENS5_IJNSA_ILi256EEENSA_ILi64EEENSA_ILi32EEEEEEfNS5_IJlSB_lEEEfSK_NS4_8TiledMMAINS4_8MMA_AtomIJNS4_4SM904GMMA29MMA_64x64x8_F32TF32TF32_SS_TNILNSO_7ScaleInE1ELSQ_1EEEEEENS4_6LayoutINS5_IJSC_SB_SB_EEENS5_IJSB_NSA_ILi0EEESV_EEEEENS5_IJNS4_10UnderscoreESY_SY_EEEEENS4_23SM90_TMA_LOAD_MULTICASTENS4_14ComposedLayoutINS4_7SwizzleILi3ELi4ELi3EEENS4_18smem_ptr_flag_bitsILi32EEENST_INS5_IJNSA_ILi8EEESI_EEENS5_IJSI_SB_EEEEEEEvNS4_8identityENS4_13SM90_TMA_LOADES1B_vS1C_EENS_8epilogue10collective6detail29Sm90TmaWarpSpecializedAdapterINS1G_15DefaultEpilogueIfSK_SK_NS1F_6thread17LinearCombinationIfLi1EffLNS1K_9ScaleType4KindE0ELNS_15FloatRoundStyleE2EfEENS1_15EpilogueDefaultEEEEEvvEEEEvNT_6ParamsE)
        /*02c8*/ 	.short	0x0210
        /*02ca*/ 	.short	0x0470


	//----- nvinfo : EIATTR_SW_WAR
	.align		4
.L_43:
        /*02cc*/ 	.byte	0x04, 0x36
        /*02ce*/ 	.short	(.L_45 - .L_44)
.L_44:
        /*02d0*/ 	.word	0x00000008
.L_45:


//--------------------- .nv.callgraph             --------------------------
	.section	.nv.callgraph,"",@"SHT_CUDA_CALLGRAPH"
	.align	4
	.sectionentsize	8
	.align		4
        /*0000*/ 	.word	0x00000000
	.align		4
        /*0004*/ 	.word	0xffffffff
	.align		4
        /*0008*/ 	.word	index@(_ZN7cutlass13device_kernelINS_4gemm6kernel13GemmUniversalIN4cute5tupleIJiiiiEEENS1_10collective13CollectiveMmaINS1_34MainloopSm90TmaGmmaWarpSpecializedILi5ENS5_IJNS4_1CILi1EEENSA_ILi2EEESB_EEENS1_35KernelTmaWarpSpecializedCooperativeEEENS5_IJNSA_ILi256EEENSA_ILi64EEENSA_ILi32EEEEEEfNS5_IJlSB_lEEEfSK_NS4_8TiledMMAINS4_8MMA_AtomIJNS4_4SM904GMMA29MMA_64x64x8_F32TF32TF32_SS_TNILNSO_7ScaleInE1ELSQ_1EEEEEENS4_6LayoutINS5_IJSC_SB_SB_EEENS5_IJSB_NSA_ILi0EEESV_EEEEENS5_IJNS4_10UnderscoreESY_SY_EEEEENS4_23SM90_TMA_LOAD_MULTICASTENS4_14ComposedLayoutINS4_7SwizzleILi3ELi4ELi3EEENS4_18smem_ptr_flag_bitsILi32EEENST_INS5_IJNSA_ILi8EEESI_EEENS5_IJSI_SB_EEEEEEEvNS4_8identityENS4_13SM90_TMA_LOADES1B_vS1C_EENS_8epilogue10collective6detail29Sm90TmaWarpSpecializedAdapterINS1G_15DefaultEpilogueIfSK_SK_NS1F_6thread17LinearCombinationIfLi1EffLNS1K_9ScaleType4KindE0ELNS_15FloatRoundStyleE2EfEENS1_15EpilogueDefaultEEEEEvvEEEEvNT_6ParamsE)
	.align		4
        /*000c*/ 	.word	index@(__assertfail)
	.align		4
        /*0010*/ 	.word	0x00000000
	.align		4
        /*0014*/ 	.word	0xfffffffe
	.align		4
        /*0018*/ 	.word	0x00000000
	.align		4
        /*001c*/ 	.word	0xfffffffd
	.align		4
        /*0020*/ 	.word	0x00000000
	.align		4
        /*0024*/ 	.word	0xfffffffc


//--------------------- .nv.constant4             --------------------------
	.section	.nv.constant4,"a",@progbits
	.align	8
	.align		8
.nv.constant4:
        /*0000*/ 	.dword	__assertfail
	.align		8
        /*0008*/ 	.dword	__unnamed_1
	.align		8
        /*0010*/ 	.dword	_ZN40_INTERNAL_d1b79c76_4_k_cu_4c5fcad6_293124cuda3std3__45__cpo5beginE
	.align		8
        /*0018*/ 	.dword	_ZN40_INTERNAL_d1b79c76_4_k_cu_4c5fcad6_293124cuda3std3__45__cpo3endE
	.align		8
        /*0020*/ 	.dword	_ZN40_INTERNAL_d1b79c76_4_k_cu_4c5fcad6_293124cuda3std3__45__cpo6cbeginE
	.align		8
        /*0028*/ 	.dword	_ZN40_INTERNAL_d1b79c76_4_k_cu_4c5fcad6_293124cuda3std3__45__cpo4cendE
	.align		8
        /*0030*/ 	.dword	_ZN40_INTERNAL_d1b79c76_4_k_cu_4c5fcad6_293124cuda3std3__442_GLOBAL__N__d1b79c76_4_k_cu_4c5fcad6_293126ignoreE
	.align		8
        /*0038*/ 	.dword	_ZN40_INTERNAL_d1b79c76_4_k_cu_4c5fcad6_293124cuda3std3__419piecewise_constructE
	.align		8
        /*0040*/ 	.dword	_ZN40_INTERNAL_d1b79c76_4_k_cu_4c5fcad6_293124cuda3std3__48in_placeE
	.align		8
        /*0048*/ 	.dword	_ZN40_INTERNAL_d1b79c76_4_k_cu_4c5fcad6_293124cuda3std6ranges3__45__cpo4swapE
	.align		8
        /*0050*/ 	.dword	_ZN40_INTERNAL_d1b79c76_4_k_cu_4c5fcad6_293124cuda3std6ranges3__45__cpo9iter_moveE
	.align		8
        /*0058*/ 	.dword	_ZN40_INTERNAL_d1b79c76_4_k_cu_4c5fcad6_293124cute7productE
	.align		8
        /*0060*/ 	.dword	_ZN40_INTERNAL_d1b79c76_4_k_cu_4c5fcad6_293124cute1_E
	.align		8
        /*0068*/ 	.dword	$str$22
	.align		8
        /*0070*/ 	.dword	$str$23


//--------------------- .text._ZN7cutlass13device_kernelINS_4gemm6kernel13GemmUniversalIN4cute5tupleIJiiiiEEENS1_10collective13CollectiveMmaINS1_34MainloopSm90TmaGmmaWarpSpecializedILi5ENS5_IJNS4_1CILi1EEENSA_ILi2EEESB_EEENS1_35KernelTmaWarpSpecializedCooperativeEEENS5_IJNSA_ILi256EEENSA_ILi64EEENSA_ILi32EEEEEEfNS5_IJlSB_lEEEfSK_NS4_8TiledMMAINS4_8MMA_AtomIJNS4_4SM904GMMA29MMA_64x64x8_F32TF32TF32_SS_TNILNSO_7ScaleInE1ELSQ_1EEEEEENS4_6LayoutINS5_IJSC_SB_SB_EEENS5_IJSB_NSA_ILi0EEESV_EEEEENS5_IJNS4_10UnderscoreESY_SY_EEEEENS4_23SM90_TMA_LOAD_MULTICASTENS4_14ComposedLayoutINS4_7SwizzleILi3ELi4ELi3EEENS4_18smem_ptr_flag_bitsILi32EEENST_INS5_IJNSA_ILi8EEESI_EEENS5_IJSI_SB_EEEEEEEvNS4_8identityENS4_13SM90_TMA_LOADES1B_vS1C_EENS_8epilogue10collective6detail29Sm90TmaWarpSpecializedAdapterINS1G_15DefaultEpilogueIfSK_SK_NS1F_6thread17LinearCombinationIfLi1EffLNS1K_9ScaleType4KindE0ELNS_15FloatRoundStyleE2EfEENS1_15EpilogueDefaultEEEEEvvEEEEvNT_6ParamsE --------------------------
	.section	.text._ZN7cutlass13device_kernelINS_4gemm6kernel13GemmUniversalIN4cute5tupleIJiiiiEEENS1_10collective13CollectiveMmaINS1_34MainloopSm90TmaGmmaWarpSpecializedILi5ENS5_IJNS4_1CILi1EEENSA_ILi2EEESB_EEENS1_35KernelTmaWarpSpecializedCooperativeEEENS5_IJNSA_ILi256EEENSA_ILi64EEENSA_ILi32EEEEEEfNS5_IJlSB_lEEEfSK_NS4_8TiledMMAINS4_8MMA_AtomIJNS4_4SM904GMMA29MMA_64x64x8_F32TF32TF32_SS_TNILNSO_7ScaleInE1ELSQ_1EEEEEENS4_6LayoutINS5_IJSC_SB_SB_EEENS5_IJSB_NSA_ILi0EEESV_EEEEENS5_IJNS4_10UnderscoreESY_SY_EEEEENS4_23SM90_TMA_LOAD_MULTICASTENS4_14ComposedLayoutINS4_7SwizzleILi3ELi4ELi3EEENS4_18smem_ptr_flag_bitsILi32EEENST_INS5_IJNSA_ILi8EEESI_EEENS5_IJSI_SB_EEEEEEEvNS4_8identityENS4_13SM90_TMA_LOADES1B_vS1C_EENS_8epilogue10collective6detail29Sm90TmaWarpSpecializedAdapterINS1G_15DefaultEpilogueIfSK_SK_NS1F_6thread17LinearCombinationIfLi1EffLNS1K_9ScaleType4KindE0ELNS_15FloatRoundStyleE2EfEENS1_15EpilogueDefaultEEEEEvvEEEEvNT_6ParamsE,"ax",@progbits
	.align	128
.text._ZN7cutlass13device_kernelINS_4gemm6kernel13GemmUniversalIN4cute5tupleIJiiiiEEENS1_10collective13CollectiveMmaINS1_34MainloopSm90TmaGmmaWarpSpecializedILi5ENS5_IJNS4_1CILi1EEENSA_ILi2EEESB_EEENS1_35KernelTmaWarpSpecializedCooperativeEEENS5_IJNSA_ILi256EEENSA_ILi64EEENSA_ILi32EEEEEEfNS5_IJlSB_lEEEfSK_NS4_8TiledMMAINS4_8MMA_AtomIJNS4_4SM904GMMA29MMA_64x64x8_F32TF32TF32_SS_TNILNSO_7ScaleInE1ELSQ_1EEEEEENS4_6LayoutINS5_IJSC_SB_SB_EEENS5_IJSB_NSA_ILi0EEESV_EEEEENS5_IJNS4_10UnderscoreESY_SY_EEEEENS4_23SM90_TMA_LOAD_MULTICASTENS4_14ComposedLayoutINS4_7SwizzleILi3ELi4ELi3EEENS4_18smem_ptr_flag_bitsILi32EEENST_INS5_IJNSA_ILi8EEESI_EEENS5_IJSI_SB_EEEEEEEvNS4_8identityENS4_13SM90_TMA_LOADES1B_vS1C_EENS_8epilogue10collective6detail29Sm90TmaWarpSpecializedAdapterINS1G_15DefaultEpilogueIfSK_SK_NS1F_6thread17LinearCombinationIfLi1EffLNS1K_9ScaleType4KindE0ELNS_15FloatRoundStyleE2EfEENS1_15EpilogueDefaultEEEEEvvEEEEvNT_6ParamsE:
        .type           _ZN7cutlass13device_kernelINS_4gemm6kernel13GemmUniversalIN4cute5tupleIJiiiiEEENS1_10collective13CollectiveMmaINS1_34MainloopSm90TmaGmmaWarpSpecializedILi5ENS5_IJNS4_1CILi1EEENSA_ILi2EEESB_EEENS1_35KernelTmaWarpSpecializedCooperativeEEENS5_IJNSA_ILi256EEENSA_ILi64EEENSA_ILi32EEEEEEfNS5_IJlSB_lEEEfSK_NS4_8TiledMMAINS4_8MMA_AtomIJNS4_4SM904GMMA29MMA_64x64x8_F32TF32TF32_SS_TNILNSO_7ScaleInE1ELSQ_1EEEEEENS4_6LayoutINS5_IJSC_SB_SB_EEENS5_IJSB_NSA_ILi0EEESV_EEEEENS5_IJNS4_10UnderscoreESY_SY_EEEEENS4_23SM90_TMA_LOAD_MULTICASTENS4_14ComposedLayoutINS4_7SwizzleILi3ELi4ELi3EEENS4_18smem_ptr_flag_bitsILi32EEENST_INS5_IJNSA_ILi8EEESI_EEENS5_IJSI_SB_EEEEEEEvNS4_8identityENS4_13SM90_TMA_LOADES1B_vS1C_EENS_8epilogue10collective6detail29Sm90TmaWarpSpecializedAdapterINS1G_15DefaultEpilogueIfSK_SK_NS1F_6thread17LinearCombinationIfLi1EffLNS1K_9ScaleType4KindE0ELNS_15FloatRoundStyleE2EfEENS1_15EpilogueDefaultEEEEEvvEEEEvNT_6ParamsE,@function
        .size           _ZN7cutlass13device_kernelINS_4gemm6kernel13GemmUniversalIN4cute5tupleIJiiiiEEENS1_10collective13CollectiveMmaINS1_34MainloopSm90TmaGmmaWarpSpecializedILi5ENS5_IJNS4_1CILi1EEENSA_ILi2EEESB_EEENS1_35KernelTmaWarpSpecializedCooperativeEEENS5_IJNSA_ILi256EEENSA_ILi64EEENSA_ILi32EEEEEEfNS5_IJlSB_lEEEfSK_NS4_8TiledMMAINS4_8MMA_AtomIJNS4_4SM904GMMA29MMA_64x64x8_F32TF32TF32_SS_TNILNSO_7ScaleInE1ELSQ_1EEEEEENS4_6LayoutINS5_IJSC_SB_SB_EEENS5_IJSB_NSA_ILi0EEESV_EEEEENS5_IJNS4_10UnderscoreESY_SY_EEEEENS4_23SM90_TMA_LOAD_MULTICASTENS4_14ComposedLayoutINS4_7SwizzleILi3ELi4ELi3EEENS4_18smem_ptr_flag_bitsILi32EEENST_INS5_IJNSA_ILi8EEESI_EEENS5_IJSI_SB_EEEEEEEvNS4_8identityENS4_13SM90_TMA_LOADES1B_vS1C_EENS_8epilogue10collective6detail29Sm90TmaWarpSpecializedAdapterINS1G_15DefaultEpilogueIfSK_SK_NS1F_6thread17LinearCombinationIfLi1EffLNS1K_9ScaleType4KindE0ELNS_15FloatRoundStyleE2EfEENS1_15EpilogueDefaultEEEEEvvEEEEvNT_6ParamsE,(.L_x_199 - _ZN7cutlass13device_kernelINS_4gemm6kernel13GemmUniversalIN4cute5tupleIJiiiiEEENS1_10collective13CollectiveMmaINS1_34MainloopSm90TmaGmmaWarpSpecializedILi5ENS5_IJNS4_1CILi1EEENSA_ILi2EEESB_EEENS1_35KernelTmaWarpSpecializedCooperativeEEENS5_IJNSA_ILi256EEENSA_ILi64EEENSA_ILi32EEEEEEfNS5_IJlSB_lEEEfSK_NS4_8TiledMMAINS4_8MMA_AtomIJNS4_4SM904GMMA29MMA_64x64x8_F32TF32TF32_SS_TNILNSO_7ScaleInE1ELSQ_1EEEEEENS4_6LayoutINS5_IJSC_SB_SB_EEENS5_IJSB_NSA_ILi0EEESV_EEEEENS5_IJNS4_10UnderscoreESY_SY_EEEEENS4_23SM90_TMA_LOAD_MULTICASTENS4_14ComposedLayoutINS4_7SwizzleILi3ELi4ELi3EEENS4_18smem_ptr_flag_bitsILi32EEENST_INS5_IJNSA_ILi8EEESI_EEENS5_IJSI_SB_EEEEEEEvNS4_8identityENS4_13SM90_TMA_LOADES1B_vS1C_EENS_8epilogue10collective6detail29Sm90TmaWarpSpecializedAdapterINS1G_15DefaultEpilogueIfSK_SK_NS1F_6thread17LinearCombinationIfLi1EffLNS1K_9ScaleType4KindE0ELNS_15FloatRoundStyleE2EfEENS1_15EpilogueDefaultEEEEEvvEEEEvNT_6ParamsE)
        .other          _ZN7cutlass13device_kernelINS_4gemm6kernel13GemmUniversalIN4cute5tupleIJiiiiEEENS1_10collective13CollectiveMmaINS1_34MainloopSm90TmaGmmaWarpSpecializedILi5ENS5_IJNS4_1CILi1EEENSA_ILi2EEESB_EEENS1_35KernelTmaWarpSpecializedCooperativeEEENS5_IJNSA_ILi256EEENSA_ILi64EEENSA_ILi32EEEEEEfNS5_IJlSB_lEEEfSK_NS4_8TiledMMAINS4_8MMA_AtomIJNS4_4SM904GMMA29MMA_64x64x8_F32TF32TF32_SS_TNILNSO_7ScaleInE1ELSQ_1EEEEEENS4_6LayoutINS5_IJSC_SB_SB_EEENS5_IJSB_NSA_ILi0EEESV_EEEEENS5_IJNS4_10UnderscoreESY_SY_EEEEENS4_23SM90_TMA_LOAD_MULTICASTENS4_14ComposedLayoutINS4_7SwizzleILi3ELi4ELi3EEENS4_18smem_ptr_flag_bitsILi32EEENST_INS5_IJNSA_ILi8EEESI_EEENS5_IJSI_SB_EEEEEEEvNS4_8identityENS4_13SM90_TMA_LOADES1B_vS1C_EENS_8epilogue10collective6detail29Sm90TmaWarpSpecializedAdapterINS1G_15DefaultEpilogueIfSK_SK_NS1F_6thread17LinearCombinationIfLi1EffLNS1K_9ScaleType4KindE0ELNS_15FloatRoundStyleE2EfEENS1_15EpilogueDefaultEEEEEvvEEEEvNT_6ParamsE,@"STO_CUDA_ENTRY STV_DEFAULT"
_ZN7cutlass13device_kernelINS_4gemm6kernel13GemmUniversalIN4cute5tupleIJiiiiEEENS1_10collective13CollectiveMmaINS1_34MainloopSm90TmaGmmaWarpSpecializedILi5ENS5_IJNS4_1CILi1EEENSA_ILi2EEESB_EEENS1_35KernelTmaWarpSpecializedCooperativeEEENS5_IJNSA_ILi256EEENSA_ILi64EEENSA_ILi32EEEEEEfNS5_IJlSB_lEEEfSK_NS4_8TiledMMAINS4_8MMA_AtomIJNS4_4SM904GMMA29MMA_64x64x8_F32TF32TF32_SS_TNILNSO_7ScaleInE1ELSQ_1EEEEEENS4_6LayoutINS5_IJSC_SB_SB_EEENS5_IJSB_NSA_ILi0EEESV_EEEEENS5_IJNS4_10UnderscoreESY_SY_EEEEENS4_23SM90_TMA_LOAD_MULTICASTENS4_14ComposedLayoutINS4_7SwizzleILi3ELi4ELi3EEENS4_18smem_ptr_flag_bitsILi32EEENST_INS5_IJNSA_ILi8EEESI_EEENS5_IJSI_SB_EEEEEEEvNS4_8identityENS4_13SM90_TMA_LOADES1B_vS1C_EENS_8epilogue10collective6detail29Sm90TmaWarpSpecializedAdapterINS1G_15DefaultEpilogueIfSK_SK_NS1F_6thread17LinearCombinationIfLi1EffLNS1K_9ScaleType4KindE0ELNS_15FloatRoundStyleE2EfEENS1_15EpilogueDefaultEEEEEvvEEEEvNT_6ParamsE:
[----:B------:R-:W0:Y:S01]  /*0000*/  LDC R1, c[0x0][0x28] ;  /* 0x00000a00ff017b82 */ /* 0x000e220000000800 */
[----:B------:R-:W1:Y:S01]  /*0010*/  S2R R18, SR_TID.X ;  /* 0x0000000000127919 */ /* 0x000e620000002100 */
[----:B------:R-:W-:Y:S01]  /*0020*/  ELECT P0, URZ, PT ;  /* 0x00000000003f782f */ /* 0x000fe20003800000 */
[----:B------:R-:W-:Y:S01]  /*0030*/  BSSY B0, `(.L_x_0) ;  /* 0x000000f000007945 */ /* 0x000fe20003800000 */
[--C-:B-1----:R-:W-:Y:S02]  /*0040*/  SHF.R.U32.HI R0, RZ, 0x5, R18.reuse ;  /* 0x00000005ff007819 */ /* 0x102fe40000011612 */
[----:B------:R-:W-:-:S03]  /*0050*/  SHF.R.U32.HI R3, RZ, 0x7, R18 ;  /* 0x00000007ff037819 */ /* 0x000fc60000011612 */
[----:B------:R-:W1:Y:S04]  /*0060*/  SHFL.IDX PT, R2, R0, RZ, 0x1f ;  /* 0x00001fff00027589 */ /* 0x000e6800000e0000 */
[----:B------:R2:W3:Y:S01]  /*0070*/  SHFL.IDX PT, R5, R3, RZ, 0x1f ;  /* 0x00001fff03057589 */ /* 0x0004e200000e0000 */
[----:B-1----:R-:W-:-:S13]  /*0080*/  ISETP.NE.OR P0, PT, R2, RZ, !P0 ;  /* 0x000000ff0200720c */ /* 0x002fda0004705670 */
[----:B0-23--:R-:W-:Y:S05]  /*0090*/  @P0 BRA `(.L_x_1) ;  /* 0x0000000000200947 */ /* 0x00dfea0003800000 */
[----:B------:R-:W-:Y:S02]  /*00a0*/  ULDC.64 UR4, c[0x0][0x198] ;  /* 0x0000660000047ab9 */ /* 0x000fe40000000a00 */
[----:B------:R-:W-:Y:S02]  /*00b0*/  UIADD3 UR6, UP0, UR4, 0xf0, URZ ;  /* 0x000000f004067890 */ /* 0x000fe4000ff1e03f */
[----:B------:R-:W-:Y:S02]  /*00c0*/  UIADD3 UR4, UP1, UR4, 0x1f0, URZ ;  /* 0x000001f004047890 */ /* 0x000fe4000ff3e03f */
[----:B------:R-:W-:Y:S02]  /*00d0*/  UIADD3.X UR7, URZ, UR5, URZ, UP0, !UPT ;  /* 0x000000053f077290 */ /* 0x000fe400087fe43f */
[----:B------:R-:W-:-:S07]  /*00e0*/  UIADD3.X UR5, URZ, UR5, URZ, UP1, !UPT ;  /* 0x000000053f057290 */ /* 0x000fce0008ffe43f */
[----:B------:R0:W-:Y:S02]  /*00f0*/  UTMACCTL.PF [UR6] ;  /* 0x00000000060079b9 */ /* 0x0001e40008040000 */
[----:B------:R0:W-:Y:S02]  /*0100*/  UTMACCTL.PF [UR4] ;  /* 0x00000000040079b9 */ /* 0x0001e40008040000 */
[----:B0-----:R-:W-:Y:S01]  /*0110*/  NOP ;  /* 0x0000000000007918 */ /* 0x001fe20000000000 */
.L_x_1:
[----:B------:R-:W-:Y:S05]  /*0120*/  BSYNC B0 ;  /* 0x0000000000007941 */ /* 0x000fea0003800000 */
.L_x_0:
[----:B------:R-:W0:Y:S02]  /*0130*/  SHFL.IDX PT, R3, R0, RZ, 0x1f ;  /* 0x00001fff00037589 */ /* 0x000e2400000e0000 */
[----:B0-----:R-:W-:-:S13]  /*0140*/  ISETP.NE.AND P0, PT, R3, RZ, PT ;  /* 0x000000ff0300720c */ /* 0x001fda0003f05270 */
[----:B------:R-:W-:Y:S05]  /*0150*/  @P0 BRA `(.L_x_2) ;  /* 0x0000000000600947 */ /* 0x000fea0003800000 */
[----:B------:R-:W0:Y:S01]  /*0160*/  S2UR UR8, SR_CgaCtaId ;  /* 0x00000000000879c3 */ /* 0x000e220000008800 */
[----:B------:R-:W-:Y:S01]  /*0170*/  UMOV UR4, 0x400 ;  /* 0x0000040000047882 */ /* 0x000fe20000000000 */
[----:B------:R-:W-:Y:S01]  /*0180*/  UMOV UR5, 0x1 ;  /* 0x0000000100057882 */ /* 0x000fe20000000000 */
[----:B------:R-:W-:Y:S01]  /*0190*/  UMOV UR6, 0x4 ;  /* 0x0000000400067882 */ /* 0x000fe20000000000 */
[----:B------:R-:W-:Y:S01]  /*01a0*/  ELECT P0, URZ, PT ;  /* 0x00000000003f782f */ /* 0x000fe20003800000 */
[----:B------:R-:W-:-:S04]  /*01b0*/  UIADD3 UR6, -UR6, 0x100000, URZ ;  /* 0x0010000006067890 */ /* 0x000fc8000fffe13f */
[----:B------:R-:W-:Y:S02]  /*01c0*/  USHF.L.U32 UR7, UR6, 0xb, URZ ;  /* 0x0000000b06077899 */ /* 0x000fe4000800063f */
[----:B------:R-:W-:Y:S02]  /*01d0*/  USHF.L.U32 UR6, UR6, 0x1, URZ ;  /* 0x0000000106067899 */ /* 0x000fe4000800063f */
[----:B0-----:R-:W-:Y:S02]  /*01e0*/  ULEA UR8, UR8, UR4, 0x18 ;  /* 0x0000000408087291 */ /* 0x001fe4000f8ec03f */
[----:B------:R-:W-:-:S04]  /*01f0*/  UIADD3 UR4, -UR5, 0x100000, URZ ;  /* 0x0010000005047890 */ /* 0x000fc8000fffe13f */
[----:B------:R-:W-:Y:S02]  /*0200*/  USHF.L.U32 UR5, UR4, 0xb, URZ ;  /* 0x0000000b04057899 */ /* 0x000fe4000800063f */
[----:B------:R-:W-:Y:S01]  /*0210*/  USHF.L.U32 UR4, UR4, 0x1, URZ ;  /* 0x0000000104047899 */ /* 0x000fe2000800063f */
[----:B------:R-:W0:Y:S11]  /*0220*/  FENCE.VIEW.ASYNC.S ;  /* 0x00000000000073c6 */ /* 0x000e360000000000 */
[----:B0-----:R0:W1:Y:S01]  /*0230*/  SYNCS.EXCH.64 URZ, [UR8], UR4 ;  /* 0x00000004083f75b2 */ /* 0x0010620008000100 */
[----:B------:R0:W2:Y:S01]  /*0240*/  SYNCS.EXCH.64 URZ, [UR8+0x28], UR6 ;  /* 0x00002806083f75b2 */ /* 0x0000a20008000100 */
[----:B------:R0:W3:Y:S01]  /*0250*/  SYNCS.EXCH.64 URZ, [UR8+0x8], UR4 ;  /* 0x00000804083f75b2 */ /* 0x0000e20008000100 */
[----:B------:R0:W4:Y:S01]  /*0260*/  SYNCS.EXCH.64 URZ, [UR8+0x30], UR6 ;  /* 0x00003006083f75b2 */ /* 0x0001220008000100 */
[----:B------:R0:W0:Y:S01]  /*0270*/  SYNCS.EXCH.64 URZ, [UR8+0x10], UR4 ;  /* 0x00001004083f75b2 */ /* 0x0000220008000100 */
[----:B------:R0:W0:Y:S01]  /*0280*/  SYNCS.EXCH.64 URZ, [UR8+0x38], UR6 ;  /* 0x00003806083f75b2 */ /* 0x0000220008000100 */
[----:B------:R0:W0:Y:S01]  /*0290*/  SYNCS.EXCH.64 URZ, [UR8+0x18], UR4 ;  /* 0x00001804083f75b2 */ /* 0x0000220008000100 */
[----:B------:R0:W0:Y:S01]  /*02a0*/  SYNCS.EXCH.64 URZ, [UR8+0x40], UR6 ;  /* 0x00004006083f75b2 */ /* 0x0000220008000100 */
[----:B------:R0:W0:Y:S01]  /*02b0*/  SYNCS.EXCH.64 URZ, [UR8+0x20], UR4 ;  /* 0x00002004083f75b2 */ /* 0x0000220008000100 */
[----:B------:R0:W0:Y:S01]  /*02c0*/  SYNCS.EXCH.64 URZ, [UR8+0x48], UR6 ;  /* 0x00004806083f75b2 */ /* 0x0000220008000100 */
[----:B------:R-:W-:Y:S01]  /*02d0*/  NOP ;  /* 0x0000000000007918 */ /* 0x000fe20000000000 */
.L_x_2:
[----:B------:R-:W5:Y:S01]  /*02e0*/  SHFL.IDX PT, R0, R0, RZ, 0x1f ;  /* 0x00001fff00007589 */ /* 0x000f6200000e0000 */
[----:B------:R-:W-:Y:S01]  /*02f0*/  SHF.R.S32.HI R7, RZ, 0x1f, R18 ;  /* 0x0000001fff077819 */ /* 0x000fe20000011412 */
[----:B0-----:R-:W0:Y:S01]  /*0300*/  S2UR UR8, SR_CTAID.X ;  /* 0x00000000000879c3 */ /* 0x001e220000002500 */
[----:B------:R-:W-:Y:S01]  /*0310*/  ELECT P0, URZ, PT ;  /* 0x00000000003f782f */ /* 0x000fe20003800000 */
[----:B------:R-:W1:Y:S01]  /*0320*/  S2R R4, SR_CTAID.Y ;  /* 0x0000000000047919 */ /* 0x000e620000002600 */
[----:B------:R-:W-:Y:S01]  /*0330*/  LEA.HI R7, R7, R18, RZ, 0x7 ;  /* 0x0000001207077211 */ /* 0x000fe200078f38ff */
[----:B------:R-:W-:Y:S01]  /*0340*/  ULDC UR4, c[0x0][0x154] ;  /* 0x0000550000047ab9 */ /* 0x000fe20000000800 */
[----:B------:R-:W-:Y:S01]  /*0350*/  SHF.R.S32.HI R8, RZ, 0x1f, R3 ;  /* 0x0000001fff087819 */ /* 0x000fe20000011403 */
[----:B------:R-:W-:Y:S01]  /*0360*/  NOP ;  /* 0x0000000000007918 */ /* 0x000fe20000000000 */
[----:B------:R-:W-:Y:S01]  /*0370*/  LOP3.LUT R7, R7, 0xffffff80, RZ, 0xc0, !PT ;  /* 0xffffff8007077812 */ /* 0x000fe200078ec0ff */
[----:B------:R-:W2:Y:S01]  /*0380*/  LDC R12, c[0x0][0x140] ;  /* 0x00005000ff0c7b82 */ /* 0x000ea20000000800 */
[----:B------:R-:W-:Y:S01]  /*0390*/  LEA.HI R8, R8, R3, RZ, 0x2 ;  /* 0x0000000308087211 */ /* 0x000fe200078f10ff */
[----:B------:R-:W-:-:S02]  /*03a0*/  NOP ;  /* 0x0000000000007918 */ /* 0x000fc40000000000 */
[----:B------:R-:W-:Y:S01]  /*03b0*/  IMAD.IADD R6, R18, 0x1, -R7 ;  /* 0x0000000112067824 */ /* 0x000fe200078e0a07 */
[----:B------:R-:W-:-:S03]  /*03c0*/  LOP3.LUT R8, R8, 0x3ffffffc, RZ, 0xc0, !PT ;  /* 0x3ffffffc08087812 */ /* 0x000fc600078ec0ff */
[----:B------:R-:W3:Y:S01]  /*03d0*/  LDC R10, c[0x0][0x144] ;  /* 0x00005100ff0a7b82 */ /* 0x000ee20000000800 */
[----:B------:R-:W-:Y:S02]  /*03e0*/  SHF.R.S32.HI R7, RZ, 0x1f, R6 ;  /* 0x0000001fff077819 */ /* 0x000fe40000011406 */
[----:B------:R-:W-:Y:S02]  /*03f0*/  LOP3.LUT P2, RZ, R6, 0x7, RZ, 0xc0, !PT ;  /* 0x0000000706ff7812 */ /* 0x000fe4000784c0ff */
[----:B------:R-:W-:Y:S01]  /*0400*/  LEA.HI R7, R7, R6, RZ, 0x3 ;  /* 0x0000000607077211 */ /* 0x000fe200078f18ff */
[----:B------:R-:W-:Y:S01]  /*0410*/  VIADD R6, R5, 0xffffffff ;  /* 0xffffffff05067836 */ /* 0x000fe20000000000 */
[----:B-----5:R-:W-:Y:S02]  /*0420*/  ISETP.NE.OR P0, PT, R0, RZ, !P0 ;  /* 0x000000ff0000720c */ /* 0x020fe40004705670 */
[--C-:B------:R-:W-:Y:S02]  /*0430*/  SHF.R.S32.HI R0, RZ, 0x3, R7.reuse ;  /* 0x00000003ff007819 */ /* 0x100fe40000011407 */
[----:B------:R-:W-:-:S02]  /*0440*/  SHF.R.S32.HI R7, RZ, 0x1f, R7 ;  /* 0x0000001fff077819 */ /* 0x000fc40000011407 */
[----:B------:R-:W-:Y:S02]  /*0450*/  ISETP.GE.U32.AND P5, PT, R6, 0x2, PT ;  /* 0x000000020600780c */ /* 0x000fe40003fa6070 */
[----:B------:R-:W-:Y:S02]  /*0460*/  LEA.HI R7, R7, R0, RZ, 0x2 ;  /* 0x0000000007077211 */ /* 0x000fe400078f10ff */
[----:B--2---:R-:W-:Y:S02]  /*0470*/  ISETP.EQ.U32.AND P3, PT, R12, 0x1, PT ;  /* 0x000000010c00780c */ /* 0x004fe40003f62070 */
[----:B-1----:R-:W-:Y:S01]  /*0480*/  I2FP.F32.U32 R9, R4 ;  /* 0x0000000400097245 */ /* 0x002fe20000201000 */
[----:B------:R-:W-:Y:S01]  /*0490*/  VOTEU.ALL UP0, P0 ;  /* 0x00000000003f7886 */ /* 0x000fe20000000000 */
[----:B------:R-:W-:Y:S01]  /*04a0*/  LOP3.LUT R7, R7, 0xfffffffc, RZ, 0xc0, !PT ;  /* 0xfffffffc07077812 */ /* 0x000fe200078ec0ff */
[----:B------:R-:W-:Y:S02]  /*04b0*/  VOTEU.ALL UP1, P0 ;  /* 0x00000000003f7886 */ /* 0x000fe40000020000 */
[----:B------:R-:W-:Y:S01]  /*04c0*/  FMUL R11, R9, UR4 ;  /* 0x00000004090b7c20 */ /* 0x000fe20008400000 */
[----:B------:R-:W-:Y:S01]  /*04d0*/  IMAD.IADD R9, R3, 0x1, -R8 ;  /* 0x0000000103097824 */ /* 0x000fe200078e0a08 */
[----:B0-----:R-:W-:Y:S01]  /*04e0*/  I2FP.F32.U32 R8, UR8 ;  /* 0x0000000800087c45 */ /* 0x001fe20008201000 */
[----:B------:R-:W-:Y:S01]  /*04f0*/  IMAD.IADD R0, R0, 0x1, -R7 ;  /* 0x0000000100007824 */ /* 0x000fe200078e0a07 */
[----:B------:R-:W0:Y:S01]  /*0500*/  @!UP0 S2UR UR7, SR_CgaCtaId ;  /* 0x00000000000789c3 */ /* 0x000e220000008800 */
[----:B------:R-:W-:Y:S01]  /*0510*/  ULDC UR4, c[0x0][0x150] ;  /* 0x0000540000047ab9 */ /* 0x000fe20000000800 */
[----:B------:R-:W1:Y:S01]  /*0520*/  F2I.U32.TRUNC.NTZ R11, R11 ;  /* 0x0000000b000b7305 */ /* 0x000e62000020f000 */
[----:B------:R-:W-:Y:S01]  /*0530*/  FMUL R8, R8, UR4 ;  /* 0x0000000408087c20 */ /* 0x000fe20008400000 */
[----:B------:R-:W-:Y:S01]  /*0540*/  SHF.R.S32.HI R3, RZ, 0x1f, R2 ;  /* 0x0000001fff037819 */ /* 0x000fe20000011402 */
[----:B------:R-:W-:Y:S01]  /*0550*/  IMAD R9, R9, 0x4, R0 ;  /* 0x0000000409097824 */ /* 0x000fe200078e0200 */
[----:B------:R-:W-:Y:S01]  /*0560*/  UMOV UR4, 0x20 ;  /* 0x0000002000047882 */ /* 0x000fe20000000000 */
[----:B------:R-:W-:Y:S01]  /*0570*/  @!UP0 UMOV UR6, 0x400 ;  /* 0x0000040000068882 */ /* 0x000fe20000000000 */
[----:B------:R-:W2:Y:S01]  /*0580*/  LDC R7, c[0x0][0x148] ;  /* 0x00005200ff077b82 */ /* 0x000ea20000000800 */
[----:B------:R-:W-:Y:S01]  /*0590*/  LEA.HI R3, R3, R2, RZ, 0x2 ;  /* 0x0000000203037211 */ /* 0x000fe200078f10ff */
[----:B------:R-:W5:Y:S01]  /*05a0*/  F2I.U32.TRUNC.NTZ R8, R8 ;  /* 0x0000000800087305 */ /* 0x000f62000020f000 */
[----:B------:R-:W-:Y:S01]  /*05b0*/  IMAD.SHL.U32 R22, R9, 0x4, RZ ;  /* 0x0000000409167824 */ /* 0x000fe200078e00ff */
[----:B------:R-:W-:-:S04]  /*05c0*/  @!UP0 UIADD3 UR4, -UR4, 0x100000, URZ ;  /* 0x0010000004048890 */ /* 0x000fc8000fffe13f */
[----:B------:R-:W-:Y:S02]  /*05d0*/  @!UP0 USHF.L.U32 UR5, UR4, 0xb, URZ ;  /* 0x0000000b04058899 */ /* 0x000fe4000800063f */
[----:B------:R-:W-:Y:S01]  /*05e0*/  @!UP0 USHF.L.U32 UR4, UR4, 0x1, URZ ;  /* 0x0000000104048899 */ /* 0x000fe2000800063f */
[----:B------:R-:W-:Y:S02]  /*05f0*/  LOP3.LUT R3, R3, 0xfffffffc, RZ, 0xc0, !PT ;  /* 0xfffffffc03037812 */ /* 0x000fe400078ec0ff */
[----:B------:R-:W-:Y:S01]  /*0600*/  LOP3.LUT R22, R9, 0xc, R22, 0x78, !PT ;  /* 0x0000000c09167812 */ /* 0x000fe200078e7816 */
[----:B-1----:R-:W-:Y:S02]  /*0610*/  IMAD.MOV R21, RZ, RZ, -R11 ;  /* 0x000000ffff157224 */ /* 0x002fe400078e0a0b */
[----:B------:R-:W-:Y:S01]  /*0620*/  IMAD.IADD R0, R2, 0x1, -R3 ;  /* 0x0000000102007824 */ /* 0x000fe200078e0a03 */
[----:B0-----:R-:W-:Y:S01]  /*0630*/  @!UP0 ULEA UR6, UR7, UR6, 0x18 ;  /* 0x0000000607068291 */ /* 0x001fe2000f8ec03f */
[----:B-----5:R-:W-:-:S03]  /*0640*/  IMAD.MOV R3, RZ, RZ, -R8 ;  /* 0x000000ffff037224 */ /* 0x020fc600078e0a08 */
[----:B------:R-:W-:Y:S01]  /*0650*/  ISETP.NE.AND P1, PT, R0, 0x3, PT ;  /* 0x000000030000780c */ /* 0x000fe20003f25270 */
[----:B------:R-:W-:Y:S01]  /*0660*/  VOTEU.ALL UP0, P0 ;  /* 0x00000000003f7886 */ /* 0x000fe20000000000 */
[----:B------:R-:W-:Y:S01]  /*0670*/  ISETP.LT.U32.AND P0, PT, R22, 0x2, !P2 ;  /* 0x000000021600780c */ /* 0x000fe20005701070 */
[----:B---3--:R-:W-:Y:S01]  /*0680*/  IMAD R3, R10, R3, UR8 ;  /* 0x000000080a037e24 */ /* 0x008fe2000f8e0203 */
[----:B------:R-:W-:Y:S01]  /*0690*/  ISETP.EQ.OR P1, PT, R0, RZ, !P1 ;  /* 0x000000ff0000720c */ /* 0x000fe20004f22670 */
[----:B--2---:R-:W-:Y:S01]  /*06a0*/  IMAD R9, R7, R21, R4 ;  /* 0x0000001507097224 */ /* 0x004fe200078e0204 */
[C---:B------:R-:W-:Y:S02]  /*06b0*/  ISETP.NE.AND P2, PT, R5.reuse, RZ, PT ;  /* 0x000000ff0500720c */ /* 0x040fe40003f45270 */
[----:B------:R-:W-:Y:S01]  /*06c0*/  ISETP.EQ.AND P1, PT, R5, RZ, P1 ;  /* 0x000000ff0500720c */ /* 0x000fe20000f22270 */
[----:B------:R-:W0:Y:S02]  /*06d0*/  FENCE.VIEW.ASYNC.S ;  /* 0x00000000000073c6 */ /* 0x000e240000000000 */
[----:B0-----:R0:W1:Y:S01]  /*06e0*/  @!UP0 SYNCS.EXCH.64 URZ, [UR6+0x60], UR4 ;  /* 0x00006004063f85b2 */ /* 0x0010620008000100 */
[----:B------:R-:W-:-:S02]  /*06f0*/  ISETP.NE.AND P4, PT, R9, R22, PT ;  /* 0x000000160900720c */ /* 0x000fc40003f85270 */
[----:B------:R-:W-:Y:S02]  /*0700*/  SEL R19, RZ, 0x1, !P1 ;  /* 0x00000001ff137807 */ /* 0x000fe40004800000 */
[----:B------:R-:W-:Y:S02]  /*0710*/  ISETP.EQ.OR P4, PT, R3, RZ, !P4 ;  /* 0x000000ff0300720c */ /* 0x000fe40006782670 */
[----:B------:R-:W-:Y:S02]  /*0720*/  SEL R19, R19, 0x2, P5 ;  /* 0x0000000213137807 */ /* 0x000fe40002800000 */
[----:B------:R-:W-:-:S04]  /*0730*/  PLOP3.LUT P0, PT, P0, P4, PT, 0x80, 0x0 ;  /* 0x000000000000781c */ /* 0x000fc80000709070 */
[----:B------:R-:W-:Y:S01]  /*0740*/  P2R R102, PR, RZ, 0x1 ;  /* 0x00000001ff667803 */ /* 0x000fe20000000000 */
[----:B------:R0:W2:Y:S01]  /*0750*/  @!UP1 SYNCS.EXCH.64 URZ, [UR6+0x68], UR4 ;  /* 0x00006804063f95b2 */ /* 0x0000a20008000100 */
[----:B------:R-:W-:Y:S01]  /*0760*/  NOP ;  /* 0x0000000000007918 */ /* 0x000fe20000000000 */
[----:B------:R-:W-:Y:S06]  /*0770*/  @!P3 BRA `(.L_x_3) ;  /* 0x000000000008b947 */ /* 0x000fec0003800000 */
[----:B-12-4-:R-:W-:Y:S01]  /*0780*/  UCGABAR_ARV ;  /* 0x00000000000079c7 */ /* 0x016fe20008000000 */
[----:B------:R-:W-:Y:S05]  /*0790*/  BRA `(.L_x_4) ;  /* 0x0000000000047947 */ /* 0x000fea0003800000 */
.L_x_3:
[----:B-12-4-:R-:W-:Y:S01]  /*07a0*/  NOP ;  /* 0x0000000000007918 */ /* 0x016fe20000000000 */
.L_x_4:
[----:B------:R-:W1:Y:S01]  /*07b0*/  LDC R2, c[0x0][0x65c] ;  /* 0x00019700ff027b82 */ /* 0x000e620000000800 */
[----:B------:R-:W-:Y:S01]  /*07c0*/  LOP3.LUT R5, R5, 0xffffefff, RZ, 0xc0, !PT ;  /* 0xffffefff05057812 */ /* 0x000fe200078ec0ff */
[----:B------:R-:W-:Y:S01]  /*07d0*/  IMAD.MOV.U32 R9, RZ, RZ, RZ ;  /* 0x000000ffff097224 */ /* 0x000fe200078e00ff */
[----:B------:R-:W-:Y:S02]  /*07e0*/  MOV R8, UR8 ;  /* 0x0000000800087c02 */ /* 0x000fe40008000f00 */
[----:B-1----:R-:W-:-:S13]  /*07f0*/  ISETP.NE.AND P1, PT, R2, 0x1, PT ;  /* 0x000000010200780c */ /* 0x002fda0003f25270 */
[----:B------:R-:W1:Y:S01]  /*0800*/  @P1 LDC R17, c[0x0][0x10] ;  /* 0x00000400ff111b82 */ /* 0x000e620000000800 */
[----:B------:R-:W-:Y:S01]  /*0810*/  @P1 LOP3.LUT R5, R5, 0x1000, RZ, 0xfc, !PT ;  /* 0x0000100005051812 */ /* 0x000fe200078efcff */
[----:B------:R-:W-:Y:S02]  /*0820*/  @P1 IMAD.MOV.U32 R5, RZ, RZ, RZ ;  /* 0x000000ffff051224 */ /* 0x000fe400078e00ff */
[----:B------:R-:W-:-:S04]  /*0830*/  @P1 IMAD.MOV.U32 R13, RZ, RZ, RZ ;  /* 0x000000ffff0d1224 */ /* 0x000fc800078e00ff */
[----:B------:R-:W2:Y:S01]  /*0840*/  @!P1 LDC R11, c[0x0][0xc] ;  /* 0x00000300ff0b9b82 */ /* 0x000ea20000000800 */
[----:B-1----:R-:W-:-:S04]  /*0850*/  @P1 IMAD.WIDE.U32 R16, R17, UR8, R4 ;  /* 0x0000000811101c25 */ /* 0x002fc8000f8e0004 */
[----:B------:R-:W-:Y:S02]  /*0860*/  @P1 IMAD.IADD R17, R17, 0x1, R13 ;  /* 0x0000000111111824 */ /* 0x000fe400078e020d */
[----:B--2---:R-:W-:-:S04]  /*0870*/  @!P1 IMAD.WIDE.U32 R8, R4, R11, R8 ;  /* 0x0000000b04089225 */ /* 0x004fc800078e0008 */
[----:B------:R-:W-:Y:S02]  /*0880*/  @!P1 IMAD.MOV.U32 R16, RZ, RZ, R8 ;  /* 0x000000ffff109224 */ /* 0x000fe400078e0008 */
[----:B------:R-:W-:Y:S01]  /*0890*/  @!P1 IMAD.MOV.U32 R17, RZ, RZ, R9 ;  /* 0x000000ffff119224 */ /* 0x000fe200078e0009 */
[----:B------:R-:W-:Y:S06]  /*08a0*/  @!P3 BRA `(.L_x_5) ;  /* 0x00000000000cb947 */ /* 0x000fec0003800000 */
[----:B------:R-:W-:Y:S01]  /*08b0*/  UCGABAR_WAIT ;  /* 0x0000000000007dc7 */ /* 0x000fe20008000000 */
[----:B------:R-:W-:Y:S01]  /*08c0*/  CCTL.IVALL ;  /* 0x00000000ff00798f */ /* 0x000fe20002000000 */
[----:B------:R-:W-:Y:S05]  /*08d0*/  BRA `(.L_x_6) ;  /* 0x0000000000047947 */ /* 0x000fea0003800000 */
.L_x_5:
[----:B------:R-:W-:Y:S06]  /*08e0*/  BAR.SYNC.DEFER_BLOCKING 0x0 ;  /* 0x0000000000007b1d */ /* 0x000fec0000010000 */
.L_x_6:
[----:B------:R-:W-:Y:S05]  /*08f0*/  @!P2 BRA `(.L_x_7) ;  /* 0x0000005c0048a947 */ /* 0x000fea0003800000 */
[----:B------:R-:W-:-:S13]  /*0900*/  ISETP.GT.U32.AND P0, PT, R6, 0x1, PT ;  /* 0x000000010600780c */ /* 0x000fda0003f04070 */
[----:B0-----:R-:W-:Y:S05]  /*0910*/  @P0 EXIT ;  /* 0x000000000000094d */ /* 0x001fea0003800000 */
[----:B------:R-:W-:Y:S01]  /*0920*/  ULDC.64 UR4, c[0x0][0x650] ;  /* 0x0001940000047ab9 */ /* 0x000fe20000000a00 */
[----:B------:R-:W-:Y:S01]  /*0930*/  PRMT R0, RZ, 0x7610, R0 ;  /* 0x00007610ff007816 */ /* 0x000fe20000000000 */
[----:B------:R-:W-:Y:S01]  /*0940*/  IMAD.MOV.U32 R90, RZ, RZ, -0x1 ;  /* 0xffffffffff5a7424 */ /* 0x000fe200078e00ff */
[----:B------:R-:W-:Y:S01]  /*0950*/  ISETP.GE.U32.AND P0, PT, R16, UR4, PT ;  /* 0x0000000410007c0c */ /* 0x000fe2000bf06070 */
[----:B------:R-:W-:Y:S01]  /*0960*/  IMAD.MOV.U32 R91, RZ, RZ, -0x1 ;  /* 0xffffffffff5b7424 */ /* 0x000fe200078e00ff */
[----:B------:R-:W-:Y:S02]  /*0970*/  MOV R23, 0xffffffff ;  /* 0xffffffff00177802 */ /* 0x000fe40000000f00 */
[----:B------:R-:W-:-:S13]  /*0980*/  ISETP.GE.U32.AND.EX P0, PT, R17, UR5, PT, P0 ;  /* 0x0000000511007c0c */ /* 0x000fda000bf06100 */
[----:B------:R-:W-:Y:S05]  /*0990*/  @P0 BRA `(.L_x_8) ;  /* 0x00000004002c0947 */ /* 0x000fea0003800000 */
[----:B------:R-:W0:Y:S01]  /*09a0*/  LDC.64 R24, c[0x0][0x628] ;  /* 0x00018a00ff187b82 */ /* 0x000e220000000a00 */
[----:B------:R-:W-:Y:S02]  /*09b0*/  IMAD.MOV.U32 R8, RZ, RZ, R16 ;  /* 0x000000ffff087224 */ /* 0x000fe400078e0010 */
[----:B------:R-:W-:-:S05]  /*09c0*/  IMAD.MOV.U32 R9, RZ, RZ, R17 ;  /* 0x000000ffff097224 */ /* 0x000fca00078e0011 */
[----:B------:R-:W1:Y:S08]  /*09d0*/  LDC R0, c[0x0][0x630] ;  /* 0x00018c00ff007b82 */ /* 0x000e700000000800 */
[----:B------:R-:W2:Y:S01]  /*09e0*/  LDC.64 R26, c[0x0][0x620] ;  /* 0x00018800ff1a7b82 */ /* 0x000ea20000000a00 */
[----:B0-----:R-:W-:-:S04]  /*09f0*/  ISETP.NE.U32.AND P0, PT, R24, RZ, PT ;  /* 0x000000ff1800720c */ /* 0x001fc80003f05070 */
[----:B------:R-:W-:-:S13]  /*0a00*/  ISETP.NE.AND.EX P0, PT, R25, RZ, PT, P0 ;  /* 0x000000ff1900720c */ /* 0x000fda0003f05300 */
[----:B-12---:R-:W-:Y:S05]  /*0a10*/  @!P0 BRA `(.L_x_9) ;  /* 0x0000000000288947 */ /* 0x006fea0003800000 */
[----:B------:R-:W0:Y:S02]  /*0a20*/  LDC R13, c[0x0][0x634] ;  /* 0x00018d00ff0d7b82 */ /* 0x000e240000000800 */
[----:B0-----:R-:W-:-:S05]  /*0a30*/  IADD3 R13, P0, R16, R13, RZ ;  /* 0x0000000d100d7210 */ /* 0x001fca0007f1e0ff */
[----:B------:R-:W-:-:S04]  /*0a40*/  IMAD.X R15, RZ, RZ, R17, P0 ;  /* 0x000000ffff0f7224 */ /* 0x000fc800000e0611 */
[----:B------:R-:W-:-:S04]  /*0a50*/  IMAD.WIDE.U32 R8, R15, R24, RZ ;  /* 0x000000180f087225 */ /* 0x000fc800078e00ff */
[----:B------:R-:W-:-:S04]  /*0a60*/  IMAD.WIDE.U32 R10, P0, R13, R25, R8 ;  /* 0x000000190d0a7225 */ /* 0x000fc80007800008 */
[----:B------:R-:W-:-:S04]  /*0a70*/  IMAD.WIDE.U32 R8, R13, R24, RZ ;  /* 0x000000180d087225 */ /* 0x000fc800078e00ff */
[----:B------:R-:W-:Y:S01]  /*0a80*/  IMAD.X R13, RZ, RZ, RZ, P0 ;  /* 0x000000ffff0d7224 */ /* 0x000fe200000e06ff */
[----:B------:R-:W-:Y:S01]  /*0a90*/  IADD3 RZ, P0, R9, R10, RZ ;  /* 0x0000000a09ff7210 */ /* 0x000fe20007f1e0ff */
[----:B------:R-:W-:-:S04]  /*0aa0*/  IMAD.MOV.U32 R12, RZ, RZ, R11 ;  /* 0x000000ffff0c7224 */ /* 0x000fc800078e000b */
[----:B------:R-:W-:-:S08]  /*0ab0*/  IMAD.WIDE.U32.X R8, R15, R25, R12, P0 ;  /* 0x000000190f087225 */ /* 0x000fd000000e040c */
.L_x_9:
[----:B------:R-:W0:Y:S01]  /*0ac0*/  LDC.64 R24, c[0x0][0x640] ;  /* 0x00019000ff187b82 */ /* 0x000e220000000a00 */
[-CC-:B------:R-:W-:Y:S01]  /*0ad0*/  SHF.R.U64 R28, R8, R0.reuse, R9.reuse ;  /* 0x00000000081c7219 */ /* 0x180fe20000001209 */
[----:B------:R-:W-:Y:S01]  /*0ae0*/  IMAD R30, R7, R21, R4 ;  /* 0x00000015071e7224 */ /* 0x000fe200078e0204 */
[----:B------:R-:W-:Y:S02]  /*0af0*/  SHF.R.U32.HI R0, RZ, R0, R9 ;  /* 0x00000000ff007219 */ /* 0x000fe40000011609 */
[----:B------:R-:W-:Y:S02]  /*0b00*/  IADD3 R5, P0, RZ, -R28, RZ ;  /* 0x8000001cff057210 */ /* 0x000fe40007f1e0ff */
[----:B------:R-:W-:Y:S01]  /*0b10*/  MOV R21, 0x1 ;  /* 0x0000000100157802 */ /* 0x000fe20000000f00 */
[----:B------:R-:W1:Y:S02]  /*0b20*/  LDC R6, c[0x0][0x618] ;  /* 0x00018600ff067b82 */ /* 0x000e640000000800 */
[----:B------:R-:W-:-:S04]  /*0b30*/  IMAD.X R9, RZ, RZ, ~R0, P0 ;  /* 0x000000ffff097224 */ /* 0x000fc800000e0e00 */
[-C--:B------:R-:W-:Y:S02]  /*0b40*/  IMAD R0, R9, R26.reuse, RZ ;  /* 0x0000001a09007224 */ /* 0x080fe400078e02ff */
[----:B------:R-:W2:Y:S01]  /*0b50*/  LDC R11, c[0x0][0x608] ;  /* 0x00018200ff0b7b82 */ /* 0x000ea20000000800 */
[----:B------:R-:W-:-:S04]  /*0b60*/  IMAD.WIDE.U32 R8, R5, R26, R16 ;  /* 0x0000001a05087225 */ /* 0x000fc800078e0010 */
[----:B------:R-:W-:-:S03]  /*0b70*/  IMAD R5, R5, R27, R0 ;  /* 0x0000001b05057224 */ /* 0x000fc600078e0200 */
[----:B------:R-:W3:Y:S01]  /*0b80*/  LDC R12, c[0x0][0x658] ;  /* 0x00019600ff0c7b82 */ /* 0x000ee20000000800 */
[----:B0-----:R-:W-:Y:S01]  /*0b90*/  ISETP.NE.U32.AND P0, PT, R24, RZ, PT ;  /* 0x000000ff1800720c */ /* 0x001fe20003f05070 */
[----:B------:R-:W-:Y:S02]  /*0ba0*/  IMAD.IADD R5, R9, 0x1, R5 ;  /* 0x0000000109057824 */ /* 0x000fe400078e0205 */
[----:B------:R-:W-:Y:S01]  /*0bb0*/  IMAD.MOV.U32 R9, RZ, RZ, -0x1 ;  /* 0xffffffffff097424 */ /* 0x000fe200078e00ff */
[----:B------:R-:W-:-:S03]  /*0bc0*/  ISETP.NE.AND.EX P0, PT, R25, RZ, PT, P0 ;  /* 0x000000ff1900720c */ /* 0x000fc60003f05300 */
[----:B------:R-:W0:Y:S01]  /*0bd0*/  LDC R15, c[0x0][0x600] ;  /* 0x00018000ff0f7b82 */ /* 0x000e220000000800 */
[-CC-:B-1----:R-:W-:Y:S02]  /*0be0*/  SHF.R.U64 R13, R8, R6.reuse, R5.reuse ;  /* 0x00000006080d7219 */ /* 0x182fe40000001205 */
[----:B------:R-:W-:-:S05]  /*0bf0*/  SHF.R.U32.HI R0, RZ, R6, R5 ;  /* 0x00000006ff007219 */ /* 0x000fca0000011605 */
[----:B------:R-:W1:Y:S01]  /*0c00*/  LDC R14, c[0x0][0x648] ;  /* 0x00019200ff0e7b82 */ /* 0x000e620000000800 */
[-CC-:B--2---:R-:W-:Y:S02]  /*0c10*/  SHF.R.U64 R27, R13, R11.reuse, R0.reuse ;  /* 0x0000000b0d1b7219 */ /* 0x184fe40000001200 */
[----:B------:R-:W-:-:S05]  /*0c20*/  SHF.R.U32.HI R5, RZ, R11, R0 ;  /* 0x0000000bff057219 */ /* 0x000fca0000011600 */
[----:B------:R-:W2:Y:S01]  /*0c30*/  LDC R20, c[0x0][0x638] ;  /* 0x00018e00ff147b82 */ /* 0x000ea20000000800 */
[-CC-:B---3--:R-:W-:Y:S02]  /*0c40*/  SHF.R.U64 R26, R27, R12.reuse, R5.reuse ;  /* 0x0000000c1b1a7219 */ /* 0x188fe40000001205 */
[-C--:B------:R-:W-:Y:S02]  /*0c50*/  SHF.L.U32 R0, R9, R12.reuse, RZ ;  /* 0x0000000c09007219 */ /* 0x080fe400000006ff */
[----:B------:R-:W-:Y:S01]  /*0c60*/  SHF.R.U32.HI R5, RZ, R12, R5 ;  /* 0x0000000cff057219 */ /* 0x000fe20000011605 */
[----:B------:R-:W-:Y:S01]  /*0c70*/  IMAD.MOV.U32 R4, RZ, RZ, R26 ;  /* 0x000000ffff047224 */ /* 0x000fe200078e001a */
[----:B------:R-:W-:Y:S01]  /*0c80*/  LOP3.LUT R10, RZ, R0, RZ, 0x33, !PT ;  /* 0x00000000ff0a7212 */ /* 0x000fe200078e33ff */
[----:B------:R-:W3:Y:S01]  /*0c90*/  LDC R23, c[0x0][0x610] ;  /* 0x00018400ff177b82 */ /* 0x000ee20000000800 */
[----:B------:R-:W-:Y:S05]  /*0ca0*/  @!P0 BRA `(.L_x_10) ;  /* 0x0000000000288947 */ /* 0x000fea0003800000 */
[----:B------:R-:W4:Y:S02]  /*0cb0*/  LDC R9, c[0x0][0x64c] ;  /* 0x00019300ff097b82 */ /* 0x000f240000000800 */
[----:B----4-:R-:W-:-:S05]  /*0cc0*/  IADD3 R9, P0, R26, R9, RZ ;  /* 0x000000091a097210 */ /* 0x010fca0007f1e0ff */
        /* <DEDUP_REMOVED lines=8> */
.L_x_10:
[----:B-1----:R-:W-:Y:S01]  /*0d50*/  SHF.R.U64 R4, R4, R14, R5 ;  /* 0x0000000e04047219 */ /* 0x002fe20000001205 */
[----:B0-----:R-:W-:Y:S01]  /*0d60*/  VIADD R6, R15, 0xffffffff ;  /* 0xffffffff0f067836 */ /* 0x001fe20000000000 */
[----:B------:R-:W-:Y:S02]  /*0d70*/  SHF.L.U32 R0, R21, R12, RZ ;  /* 0x0000000c15007219 */ /* 0x000fe400000006ff */
[----:B------:R-:W-:Y:S01]  /*0d80*/  LOP3.LUT R5, R27, R10, RZ, 0xc0, !PT ;  /* 0x0000000a1b057212 */ /* 0x000fe200078ec0ff */
[----:B------:R-:W-:Y:S01]  /*0d90*/  IMAD.MOV R7, RZ, RZ, -R4 ;  /* 0x000000ffff077224 */ /* 0x000fe200078e0a04 */
[----:B------:R-:W-:Y:S02]  /*0da0*/  SEL R3, R3, R30, !P1 ;  /* 0x0000001e03037207 */ /* 0x000fe40004800000 */
[----:B------:R-:W-:Y:S01]  /*0db0*/  LOP3.LUT R6, R13, R6, RZ, 0xc0, !PT ;  /* 0x000000060d067212 */ /* 0x000fe200078ec0ff */
[----:B------:R-:W-:Y:S02]  /*0dc0*/  IMAD R4, R0, R4, R5 ;  /* 0x0000000400047224 */ /* 0x000fe400078e0205 */
[----:B--2---:R-:W-:-:S02]  /*0dd0*/  IMAD R0, R7, R20, R26 ;  /* 0x0000001407007224 */ /* 0x004fc400078e021a */
[----:B---3--:R-:W-:Y:S02]  /*0de0*/  IMAD R3, R4, R23, R3 ;  /* 0x0000001704037224 */ /* 0x008fe400078e0203 */
[----:B------:R-:W-:Y:S02]  /*0df0*/  IMAD R90, R0, R15, R6 ;  /* 0x0000000f005a7224 */ /* 0x000fe400078e0206 */
[----:B------:R-:W-:Y:S02]  /*0e00*/  IMAD.MOV.U32 R4, RZ, RZ, 0x1 ;  /* 0x00000001ff047424 */ /* 0x000fe400078e00ff */
[----:B------:R-:W-:Y:S01]  /*0e10*/  IMAD.MOV.U32 R23, RZ, RZ, R28 ;  /* 0x000000ffff177224 */ /* 0x000fe200078e001c */
[----:B------:R-:W-:Y:S02]  /*0e20*/  SEL R91, R90, R3, !P1 ;  /* 0x000000035a5b7207 */ /* 0x000fe40004800000 */
[----:B------:R-:W-:Y:S02]  /*0e30*/  PRMT R0, R4, 0x7610, R0 ;  /* 0x0000761004007816 */ /* 0x000fe40000000000 */
[----:B------:R-:W-:-:S07]  /*0e40*/  SEL R90, R3, R90, !P1 ;  /* 0x0000005a035a7207 */ /* 0x000fce0004800000 */
.L_x_8:
[----:B------:R-:W-:-:S08]  /*0e50*/  NOP ;  /* 0x0000000000007918 */ /* 0x000fd00000000000 */
[----:B------:R-:W0:Y:S02]  /*0e60*/  USETMAXREG.TRY_ALLOC.CTAPOOL UP0, 0xe8 ;  /* 0x000000e8000079c8 */ /* 0x000e240008000600 */
[----:B0-----:R-:W-:-:S13]  /*0e70*/  PLOP3.LUT P0, PT, PT, PT, UP0, 0x80, 0x0 ;  /* 0x000000000000781c */ /* 0x001fda0003f0f008 */
[----:B------:R-:W-:Y:S05]  /*0e80*/  @!P0 BRA `(.L_x_8) ;  /* 0xfffffffc00f08947 */ /* 0x000fea000383ffff */
[----:B------:R-:W-:Y:S01]  /*0e90*/  ULDC.64 UR4, c[0x0][0x598] ;  /* 0x0001660000047ab9 */ /* 0x000fe20000000a00 */
[----:B------:R-:W-:Y:S01]  /*0ea0*/  ULDC.64 UR36, c[0x0][0x208] ;  /* 0x0000820000247ab9 */ /* 0x000fe20000000a00 */
[----:B------:R-:W-:-:S04]  /*0eb0*/  ISETP.NE.U32.AND P0, PT, RZ, UR4, PT ;  /* 0x00000004ff007c0c */ /* 0x000fc8000bf05070 */
[----:B------:R-:W-:-:S13]  /*0ec0*/  ISETP.NE.AND.EX P0, PT, RZ, UR5, PT, P0 ;  /* 0x00000005ff007c0c */ /* 0x000fda000bf05300 */
[----:B------:R-:W-:Y:S05]  /*0ed0*/  @!P0 BRA `(.L_x_11) ;  /* 0x00000000001c8947 */ /* 0x000fea0003800000 */
[----:B------:R-:W0:Y:S02]  /*0ee0*/  LDC.64 R4, c[0x0][0x598] ;  /* 0x00016600ff047b82 */ /* 0x000e240000000a00 */
[----:B0-----:R-:W2:Y:S02]  /*0ef0*/  LDG.E.64 R4, desc[UR36][R4.64] ;  /* 0x0000002404047981 */ /* 0x001ea4000c1e1b00 */
[----:B--2---:R-:W-:-:S04]  /*0f00*/  ISETP.NE.U32.AND P0, PT, R4, RZ, PT ;  /* 0x000000ff0400720c */ /* 0x004fc80003f05070 */
[----:B------:R-:W-:-:S13]  /*0f10*/  ISETP.NE.AND.EX P0, PT, R5, RZ, PT, P0 ;  /* 0x000000ff0500720c */ /* 0x000fda0003f05300 */
[----:B------:R-:W-:Y:S05]  /*0f20*/  @!P0 BRA `(.L_x_11) ;  /* 0x0000000000088947 */ /* 0x000fea0003800000 */
[----:B------:R0:W5:Y:S01]  /*0f30*/  LD.E R88, desc[UR36][R4.64] ;  /* 0x0000002404587980 */ /* 0x000162000c101900 */
[----:B------:R-:W-:Y:S05]  /*0f40*/  BRA `(.L_x_12) ;  /* 0x0000000000247947 */ /* 0x000fea0003800000 */
.L_x_11:
[----:B------:R-:W-:Y:S02]  /*0f50*/  ULDC.64 UR4, c[0x0][0x588] ;  /* 0x0001620000047ab9 */ /* 0x000fe40000000a00 */
[----:B------:R-:W-:-:S04]  /*0f60*/  ISETP.NE.U32.AND P0, PT, RZ, UR4, PT ;  /* 0x00000004ff007c0c */ /* 0x000fc8000bf05070 */
[----:B------:R-:W-:-:S13]  /*0f70*/  ISETP.NE.AND.EX P0, PT, RZ, UR5, PT, P0 ;  /* 0x00000005ff007c0c */ /* 0x000fda000bf05300 */
[----:B------:R-:W-:Y:S05]  /*0f80*/  @!P0 BRA `(.L_x_13) ;  /* 0x00000000000c8947 */ /* 0x000fea0003800000 */
[----:B------:R-:W0:Y:S02]  /*0f90*/  LDC.64 R88, c[0x0][0x588] ;  /* 0x00016200ff587b82 */ /* 0x000e240000000a00 */
[----:B0-----:R1:W5:Y:S01]  /*0fa0*/  LDG.E R88, desc[UR36][R88.64] ;  /* 0x0000002458587981 */ /* 0x001362000c1e1900 */
[----:B------:R-:W-:Y:S05]  /*0fb0*/  BRA `(.L_x_12) ;  /* 0x0000000000087947 */ /* 0x000fea0003800000 */
.L_x_13:
[----:B------:R-:W-:Y:S02]  /*0fc0*/  ULDC UR4, c[0x0][0x580] ;  /* 0x0001600000047ab9 */ /* 0x000fe40000000800 */
[----:B------:R-:W-:-:S07]  /*0fd0*/  MOV R88, UR4 ;  /* 0x0000000400587c02 */ /* 0x000fce0008000f00 */
.L_x_12:
[----:B------:R-:W-:Y:S02]  /*0fe0*/  ULDC.64 UR4, c[0x0][0x5a0] ;  /* 0x0001680000047ab9 */ /* 0x000fe40000000a00 */
[----:B------:R-:W-:-:S04]  /*0ff0*/  ISETP.NE.U32.AND P0, PT, RZ, UR4, PT ;  /* 0x00000004ff007c0c */ /* 0x000fc8000bf05070 */
[----:B------:R-:W-:-:S13]  /*1000*/  ISETP.NE.AND.EX P0, PT, RZ, UR5, PT, P0 ;  /* 0x00000005ff007c0c */ /* 0x000fda000bf05300 */
[----:B------:R-:W-:Y:S05]  /*1010*/  @!P0 BRA `(.L_x_14) ;  /* 0x00000000001c8947 */ /* 0x000fea0003800000 */
[----:B0-----:R-:W0:Y:S02]  /*1020*/  LDC.64 R4, c[0x0][0x5a0] ;  /* 0x00016800ff047b82 */ /* 0x001e240000000a00 */
[----:B0-----:R-:W2:Y:S02]  /*1030*/  LDG.E.64 R4, desc[UR36][R4.64] ;  /* 0x0000002404047981 */ /* 0x001ea4000c1e1b00 */
[----:B--2---:R-:W-:-:S04]  /*1040*/  ISETP.NE.U32.AND P0, PT, R4, RZ, PT ;  /* 0x000000ff0400720c */ /* 0x004fc80003f05070 */
[----:B------:R-:W-:-:S13]  /*1050*/  ISETP.NE.AND.EX P0, PT, R5, RZ, PT, P0 ;  /* 0x000000ff0500720c */ /* 0x000fda0003f05300 */
[----:B------:R-:W-:Y:S05]  /*1060*/  @!P0 BRA `(.L_x_14) ;  /* 0x0000000000088947 */ /* 0x000fea0003800000 */
[----:B-1----:R0:W5:Y:S01]  /*1070*/  LD.E R89, desc[UR36][R4.64] ;  /* 0x0000002404597980 */ /* 0x002162000c101900 */
[----:B------:R-:W-:Y:S05]  /*1080*/  BRA `(.L_x_15) ;  /* 0x0000000000247947 */ /* 0x000fea0003800000 */
.L_x_14:
[----:B------:R-:W-:Y:S02]  /*1090*/  ULDC.64 UR4, c[0x0][0x590] ;  /* 0x0001640000047ab9 */ /* 0x000fe40000000a00 */
[----:B------:R-:W-:-:S04]  /*10a0*/  ISETP.NE.U32.AND P0, PT, RZ, UR4, PT ;  /* 0x00000004ff007c0c */ /* 0x000fc8000bf05070 */
[----:B------:R-:W-:-:S13]  /*10b0*/  ISETP.NE.AND.EX P0, PT, RZ, UR5, PT, P0 ;  /* 0x00000005ff007c0c */ /* 0x000fda000bf05300 */
[----:B------:R-:W-:Y:S05]  /*10c0*/  @!P0 BRA `(.L_x_16) ;  /* 0x00000000000c8947 */ /* 0x000fea0003800000 */
[----:B0-----:R-:W1:Y:S02]  /*10d0*/  LDC.64 R4, c[0x0][0x590] ;  /* 0x00016400ff047b82 */ /* 0x001e640000000a00 */
[----:B-1----:R1:W5:Y:S01]  /*10e0*/  LDG.E R89, desc[UR36][R4.64] ;  /* 0x0000002404597981 */ /* 0x002362000c1e1900 */
[----:B------:R-:W-:Y:S05]  /*10f0*/  BRA `(.L_x_15) ;  /* 0x0000000000087947 */ /* 0x000fea0003800000 */
.L_x_16:
[----:B------:R-:W-:Y:S02]  /*1100*/  ULDC UR4, c[0x0][0x584] ;  /* 0x0001610000047ab9 */ /* 0x000fe40000000800 */
[----:B-1----:R-:W-:-:S07]  /*1110*/  IMAD.U32 R89, RZ, RZ, UR4 ;  /* 0x00000004ff597e24 */ /* 0x002fce000f8e00ff */
.L_x_15:
[----:B------:R-:W-:-:S13]  /*1120*/  LOP3.LUT P0, RZ, R0, 0xff, RZ, 0xc0, !PT ;  /* 0x000000ff00ff7812 */ /* 0x000fda000780c0ff */
[----:B------:R-:W-:Y:S05]  /*1130*/  @!P0 EXIT ;  /* 0x000000000000894d */ /* 0x000fea0003800000 */
[----:B------:R-:W-:Y:S01]  /*1140*/  ULDC UR4, c[0x0][0x28c] ;  /* 0x0000a30000047ab9 */ /* 0x000fe20000000800 */
[----:B------:R-:W-:Y:S01]  /*1150*/  LOP3.LUT R103, R19, 0x1, RZ, 0xfc, !PT ;  /* 0x0000000113677812 */ /* 0x000fe200078efcff */
[----:B------:R-:W-:Y:S01]  /*1160*/  UIADD3 UR4, UR4, 0x1f, URZ ;  /* 0x0000001f04047890 */ /* 0x000fe2000fffe03f */
[----:B------:R-:W-:Y:S01]  /*1170*/  UMOV UR38, URZ ;  /* 0x0000003f00267c82 */ /* 0x000fe20008000000 */
[----:B------:R-:W-:Y:S02]  /*1180*/  UMOV UR39, URZ ;  /* 0x0000003f00277c82 */ /* 0x000fe40008000000 */
[----:B------:R-:W-:-:S04]  /*1190*/  USHF.R.S32.HI UR5, URZ, 0x1f, UR4 ;  /* 0x0000001f3f057899 */ /* 0x000fc80008011404 */
[----:B------:R-:W-:-:S04]  /*11a0*/  ULEA.HI UR5, UR5, UR4, URZ, 0x5 ;  /* 0x0000000405057291 */ /* 0x000fc8000f8f283f */
[----:B------:R-:W-:-:S12]  /*11b0*/  USHF.R.S32.HI UR40, URZ, 0x5, UR5 ;  /* 0x000000053f287899 */ /* 0x000fd80008011405 */
.L_x_162:
[----:B------:R-:W-:Y:S01]  /*11c0*/  LOP3.LUT R0, R18, 0x80, RZ, 0xc0, !PT ;  /* 0x0000008012007812 */ /* 0x000fe200078ec0ff */
[----:B------:R-:W2:Y:S01]  /*11d0*/  S2UR UR7, SR_CgaCtaId ;  /* 0x00000000000779c3 */ /* 0x000ea20000008800 */
[----:B------:R-:W-:Y:S02]  /*11e0*/  UMOV UR6, 0x400 ;  /* 0x0000040000067882 */ /* 0x000fe40000000000 */
[----:B------:R-:W-:-:S06]  /*11f0*/  SHF.R.U32.HI R0, RZ, 0x7, R0 ;  /* 0x00000007ff007819 */ /* 0x000fcc0000011600 */
[----:B---3--:R-:W3:Y:S01]  /*1200*/  SHFL.IDX PT, R0, R0, RZ, 0x1f ;  /* 0x00001fff00007589 */ /* 0x008ee200000e0000 */
[----:B--2---:R-:W-:Y:S01]  /*1210*/  ULEA UR6, UR7, UR6, 0x18 ;  /* 0x0000000607067291 */ /* 0x004fe2000f8ec03f */
[----:B---3--:R-:W-:-:S13]  /*1220*/  R2UR UR4, R0 ;  /* 0x00000000000472ca */ /* 0x008fda00000e0000 */
[----:B------:R-:W-:-:S04]  /*1230*/  ULEA.HI UR5, UR4, UR4, URZ, 0x1 ;  /* 0x0000000404057291 */ /* 0x000fc8000f8f083f */
[----:B------:R-:W-:-:S04]  /*1240*/  ULOP3.LUT UR5, UR5, 0x7fffe, URZ, 0xc0, !UPT ;  /* 0x0007fffe05057892 */ /* 0x000fc8000f8ec03f */
[----:B------:R-:W-:-:S03]  /*1250*/  UIADD3 UR5, UR4, -UR5, URZ ;  /* 0x8000000504057290 */ /* 0x000fc6000fffe03f */
[----:B------:R-:W-:Y:S01]  /*1260*/  ULDC UR4, c[0x0][0x28c] ;  /* 0x0000a30000047ab9 */ /* 0x000fe20000000800 */
[----:B------:R-:W-:Y:S01]  /*1270*/  ULEA UR5, UR5, UR6, 0xd ;  /* 0x0000000605057291 */ /* 0x000fe2000f8e683f */
[----:B------:R-:W-:-:S03]  /*1280*/  ISETP.LT.AND P0, PT, RZ, UR4, PT ;  /* 0x00000004ff007c0c */ /* 0x000fc6000bf01270 */
[----:B------:R-:W-:-:S04]  /*1290*/  UIADD3 UR5, UR5, 0x100, URZ ;  /* 0x0000010005057890 */ /* 0x000fc8000fffe03f */
[----:B------:R-:W-:-:S04]  /*12a0*/  USHF.R.U32.HI UR5, URZ, 0x4, UR5 ;  /* 0x000000043f057899 */ /* 0x000fc80008011605 */
[----:B------:R-:W-:Y:S02]  /*12b0*/  ULOP3.LUT UR41, UR5, 0x3fff, URZ, 0xc0, !UPT ;  /* 0x00003fff05297892 */ /* 0x000fe4000f8ec03f */
[----:B01--4-:R-:W-:Y:S10]  /*12c0*/  @P0 BRA `(.L_x_17) ;  /* 0x0000000000400947 */ /* 0x013ff40003800000 */
[----:B------:R-:W-:Y:S01]  /*12d0*/  MOV R0, 0x0 ;  /* 0x0000000000007802 */ /* 0x000fe20000000f00 */
[----:B------:R-:W-:Y:S01]  /*12e0*/  ULDC.64 UR4, c[0x4][0x68] ;  /* 0x01001a0000047ab9 */ /* 0x000fe20000000a00 */
[----:B------:R-:W-:Y:S01]  /*12f0*/  ULDC.64 UR6, c[0x4][0x8] ;  /* 0x0100020000067ab9 */ /* 0x000fe20000000a00 */
[----:B01----:R-:W-:Y:S01]  /*1300*/  IMAD.U32 R4, RZ, RZ, UR4 ;  /* 0x00000004ff047e24 */ /* 0x003fe2000f8e00ff */
[----:B------:R0:W1:Y:S01]  /*1310*/  LDC.64 R14, c[0x4][R0] ;  /* 0x01000000000e7b82 */ /* 0x0000620000000a00 */
[----:B------:R-:W-:Y:S01]  /*1320*/  IMAD.U32 R5, RZ, RZ, UR5 ;  /* 0x00000005ff057e24 */ /* 0x000fe2000f8e00ff */
[----:B------:R-:W-:Y:S01]  /*1330*/  ULDC.64 UR4, c[0x4][0x70] ;  /* 0x01001c0000047ab9 */ /* 0x000fe20000000a00 */
[----:B------:R-:W-:Y:S01]  /*1340*/  IMAD.U32 R10, RZ, RZ, UR6 ;  /* 0x00000006ff0a7e24 */ /* 0x000fe2000f8e00ff */
[----:B------:R-:W-:Y:S01]  /*1350*/  MOV R12, 0x1 ;  /* 0x00000001000c7802 */ /* 0x000fe20000000f00 */
[----:B------:R-:W-:Y:S02]  /*1360*/  IMAD.U32 R6, RZ, RZ, UR4 ;  /* 0x00000004ff067e24 */ /* 0x000fe4000f8e00ff */
[----:B------:R-:W-:-:S02]  /*1370*/  IMAD.U32 R7, RZ, RZ, UR5 ;  /* 0x00000005ff077e24 */ /* 0x000fc4000f8e00ff */
[----:B------:R-:W-:Y:S02]  /*1380*/  IMAD.U32 R11, RZ, RZ, UR7 ;  /* 0x00000007ff0b7e24 */ /* 0x000fe4000f8e00ff */
[----:B------:R-:W-:Y:S02]  /*1390*/  IMAD.MOV.U32 R8, RZ, RZ, 0x1e1 ;  /* 0x000001e1ff087424 */ /* 0x000fe400078e00ff */
[----:B0-----:R-:W-:-:S07]  /*13a0*/  IMAD.MOV.U32 R13, RZ, RZ, RZ ;  /* 0x000000ffff0d7224 */ /* 0x001fce00078e00ff */
[----:B------:R-:W-:-:S07]  /*13b0*/  LEPC R20, `(.L_x_17) ;  /* 0x000000001014794e */ /* 0x000fce0000000000 */
[----:B-1---5:R-:W-:Y:S05]  /*13c0*/  CALL.ABS.NOINC R14 ;  /* 0x000000000e007343 */ /* 0x022fea0003c00000 */
.L_x_17:
[----:B------:R-:W-:-:S13]  /*13d0*/  ISETP.NE.AND P0, PT, R103, 0x3, PT ;  /* 0x000000036700780c */ /* 0x000fda0003f05270 */
[----:B------:R-:W-:Y:S05]  /*13e0*/  @!P0 BRA `(.L_x_18) ;  /* 0x0000000000048947 */ /* 0x000fea0003800000 */
[----:B------:R-:W-:Y:S01]  /*13f0*/  BPT.TRAP 0x1 ;  /* 0x000000040000795c */ /* 0x000fe20000300000 */
.L_x_18:
[----:B------:R-:W2:Y:S01]  /*1400*/  S2UR UR5, SR_CgaCtaId ;  /* 0x00000000000579c3 */ /* 0x000ea20000008800 */
[----:B------:R-:W-:Y:S01]  /*1410*/  UMOV UR4, 0x400 ;  /* 0x0000040000047882 */ /* 0x000fe20000000000 */
[----:B------:R-:W-:Y:S02]  /*1420*/  IMAD.U32 R0, RZ, RZ, UR38 ;  /* 0x00000026ff007e24 */ /* 0x000fe4000f8e00ff */
[----:B------:R-:W-:-:S03]  /*1430*/  IMAD.U32 R3, RZ, RZ, UR39 ;  /* 0x00000027ff037e24 */ /* 0x000fc6000f8e00ff */
[----:B------:R-:W-:Y:S01]  /*1440*/  SHF.L.U32 R0, R0, 0x1f, RZ ;  /* 0x0000001f00007819 */ /* 0x000fe200000006ff */
[----:B--2---:R-:W-:-:S06]  /*1450*/  ULEA UR4, UR5, UR4, 0x18 ;  /* 0x0000000405047291 */ /* 0x004fcc000f8ec03f */
[----:B------:R-:W-:-:S04]  /*1460*/  IMAD.U32 R6, RZ, RZ, UR4 ;  /* 0x00000004ff067e24 */ /* 0x000fc8000f8e00ff */
[----:B------:R-:W-:-:S04]  /*1470*/  IMAD R3, R3, 0x8, R6 ;  /* 0x0000000803037824 */ /* 0x000fc800078e0206 */
[----:B------:R2:W3:Y:S01]  /*1480*/  SYNCS.PHASECHK.TRANS64.TRYWAIT P1, [R3+URZ], R0 ;  /* 0x00000000030075a7 */ /* 0x0004e2000802017f */
[----:B------:R-:W-:Y:S05]  /*1490*/  @!P0 BRA `(.L_x_19) ;  /* 0x0000000000048947 */ /* 0x000fea0003800000 */
[----:B------:R-:W-:Y:S01]  /*14a0*/  BPT.TRAP 0x1 ;  /* 0x000000040000795c */ /* 0x000fe20000300000 */
.L_x_19:
[----:B---3--:R-:W-:Y:S05]  /*14b0*/  @P1 BRA `(.L_x_20) ;  /* 0x0000000000081947 */ /* 0x008fea0003800000 */
[----:B------:R-:W3:Y:S02]  /*14c0*/  SYNCS.PHASECHK.TRANS64.TRYWAIT P1, [R3+URZ], R0 ;  /* 0x00000000030075a7 */ /* 0x000ee4000802017f */
[----:B---3--:R-:W-:Y:S05]  /*14d0*/  @!P1 BRA `(.L_x_21) ;  /* 0x0000006400d49947 */ /* 0x008fea0003800000 */
.L_x_20:
[----:B------:R-:W-:-:S04]  /*14e0*/  UISETP.LT.AND UP0, UPT, UR40, 0x1, UPT ;  /* 0x000000012800788c */ /* 0x000fc8000bf01270 */
[----:B------:R-:W-:-:S06]  /*14f0*/  USEL UR4, UR40, 0x1, UP0 ;  /* 0x0000000128047887 */ /* 0x000fcc0008000000 */
[----:B--23--:R-:W-:Y:S01]  /*1500*/  IMAD.U32 R0, RZ, RZ, UR4 ;  /* 0x00000004ff007e24 */ /* 0x00cfe2000f8e00ff */
[----:B------:R-:W-:Y:S05]  /*1510*/  WARPSYNC.ALL ;  /* 0x0000000000007948 */ /* 0x000fea0003800000 */
[----:B------:R-:W-:-:S04]  /*1520*/  IADD3 R0, -R0, UR40, RZ ;  /* 0x0000002800007c10 */ /* 0x000fc8000fffe1ff */
[----:B------:R-:W-:Y:S02]  /*1530*/  ISETP.GE.AND P1, PT, R0, 0x1, PT ;  /* 0x000000010000780c */ /* 0x000fe40003f26270 */
[----:B------:R-:W-:Y:S01]  /*1540*/  R2UR UR4, R6 ;  /* 0x00000000060472ca */ /* 0x000fe200000e0000 */
[----:B------:R-:W-:Y:S01]  /*1550*/  WARPGROUP.ARRIVE ;  /* 0x00000000000079c5 */ /* 0x000fe20000000000 */
[----:B------:R-:W-:Y:S01]  /*1560*/  UMOV UR9, 0x40000040 ;  /* 0x4000004000097882 */ /* 0x000fe20000000000 */
[----:B------:R-:W-:-:S10]  /*1570*/  UMOV UR11, 0x40000040 ;  /* 0x40000040000b7882 */ /* 0x000fd40000000000 */
[----:B------:R-:W-:-:S04]  /*1580*/  UIADD3 UR4, UR4, 0x28100, URZ ;  /* 0x0002810004047890 */ /* 0x000fc8000fffe03f */
[----:B------:R-:W-:-:S04]  /*1590*/  USHF.R.U32.HI UR4, URZ, 0x4, UR4 ;  /* 0x000000043f047899 */ /* 0x000fc80008011604 */
[----:B------:R-:W-:Y:S02]  /*15a0*/  ULOP3.LUT UR5, UR4, 0x3fff, URZ, 0xc0, !UPT ;  /* 0x00003fff04057892 */ /* 0x000fe4000f8ec03f */
[----:B------:R-:W-:Y:S02]  /*15b0*/  ULOP3.LUT UR4, UR41, 0x10000, URZ, 0xfc, !UPT ;  /* 0x0001000029047892 */ /* 0x000fe4000f8efc3f */
[----:B------:R-:W-:Y:S02]  /*15c0*/  ULOP3.LUT UR5, UR5, 0x10000, URZ, 0xfc, !UPT ;  /* 0x0001000005057892 */ /* 0x000fe4000f8efc3f */
[----:B------:R-:W-:Y:S02]  /*15d0*/  ULEA UR7, UR39, UR4, 0xb ;  /* 0x0000000427077291 */ /* 0x000fe4000f8e583f */
[----:B------:R-:W-:Y:S02]  /*15e0*/  ULEA UR6, UR39, UR5, 0x9 ;  /* 0x0000000527067291 */ /* 0x000fe4000f8e483f */
[----:B------:R-:W-:-:S03]  /*15f0*/  UIADD3 UR12, UR7, 0x400, URZ ;  /* 0x00000400070c7890 */ /* 0x000fc6000fffe03f */
[----:B------:R-:W-:Y:S02]  /*1600*/  UMOV UR8, UR7 ;  /* 0x0000000700087c82 */ /* 0x000fe40008000000 */
[----:B------:R-:W-:Y:S02]  /*1610*/  UMOV UR10, UR6 ;  /* 0x00000006000a7c82 */ /* 0x000fe40008000000 */
[----:B------:R-:W-:Y:S01]  /*1620*/  HGMMA.64x64x8.F32.TF32 R56, gdesc[UR8], RZ, !UPT, gsb0 ;  /* 0x04e00000083879f0 */ /* 0x000fe2000c0028ff */
[----:B------:R-:W-:Y:S01]  /*1630*/  UMOV UR8, UR12 ;  /* 0x0000000c00087c82 */ /* 0x000fe20008000000 */
[----:B------:R-:W-:Y:S01]  /*1640*/  UMOV UR9, 0x40000040 ;  /* 0x4000004000097882 */ /* 0x000fe20000000000 */
[----:B------:R-:W-:Y:S01]  /*1650*/  UIADD3 UR12, UR7, 0x402, URZ ;  /* 0x00000402070c7890 */ /* 0x000fe2000fffe03f */
[----:B------:R-:W-:Y:S02]  /*1660*/  WARPGROUP.DEPBAR.LE gsb0, 0x0 ;  /* 0x00008000000079c5 */ /* 0x000fe40000010000 */
[----:B------:R-:W-:-:S06]  /*1670*/  WARPGROUP.ARRIVE ;  /* 0x00000000000079c5 */ /* 0x000fcc0000000000 */
[----:B------:R-:W-:Y:S01]  /*1680*/  HGMMA.64x64x8.F32.TF32 R24, gdesc[UR8], RZ, !UPT, gsb0 ;  /* 0x04e00000081879f0 */ /* 0x000fe2000c0028ff */
[----:B------:R-:W-:Y:S02]  /*1690*/  UIADD3 UR8, UR7, 0x2, URZ ;  /* 0x0000000207087890 */ /* 0x000fe4000fffe03f */
[----:B------:R-:W-:Y:S01]  /*16a0*/  UIADD3 UR10, UR6, 0x2, URZ ;  /* 0x00000002060a7890 */ /* 0x000fe2000fffe03f */
[----:B------:R-:W-:Y:S01]  /*16b0*/  UMOV UR9, 0x40000040 ;  /* 0x4000004000097882 */ /* 0x000fe20000000000 */
[----:B------:R-:W-:Y:S01]  /*16c0*/  UMOV UR11, 0x40000040 ;  /* 0x40000040000b7882 */ /* 0x000fe20000000000 */
[----:B------:R-:W-:Y:S02]  /*16d0*/  WARPGROUP.DEPBAR.LE gsb0, 0x0 ;  /* 0x00008000000079c5 */ /* 0x000fe40000010000 */
[----:B------:R-:W-:-:S06]  /*16e0*/  WARPGROUP.ARRIVE ;  /* 0x00000000000079c5 */ /* 0x000fcc0000000000 */
[----:B------:R-:W-:Y:S01]  /*16f0*/  HGMMA.64x64x8.F32.TF32 R56, gdesc[UR8], R56, gsb0 ;  /* 0x04e00000083879f0 */ /* 0x000fe20008002838 */
[----:B------:R-:W-:Y:S01]  /*1700*/  UMOV UR8, UR12 ;  /* 0x0000000c00087c82 */ /* 0x000fe20008000000 */
[----:B------:R-:W-:Y:S01]  /*1710*/  UMOV UR9, 0x40000040 ;  /* 0x4000004000097882 */ /* 0x000fe20000000000 */
[----:B------:R-:W-:Y:S01]  /*1720*/  UIADD3 UR12, UR7, 0x404, URZ ;  /* 0x00000404070c7890 */ /* 0x000fe2000fffe03f */
[----:B------:R-:W-:Y:S02]  /*1730*/  WARPGROUP.DEPBAR.LE gsb0, 0x0 ;  /* 0x00008000000079c5 */ /* 0x000fe40000010000 */
[----:B------:R-:W-:-:S06]  /*1740*/  WARPGROUP.ARRIVE ;  /* 0x00000000000079c5 */ /* 0x000fcc0000000000 */
[----:B------:R-:W-:Y:S01]  /*1750*/  HGMMA.64x64x8.F32.TF32 R24, gdesc[UR8], R24, gsb0 ;  /* 0x04e00000081879f0 */ /* 0x000fe20008002818 */
        /* <DEDUP_REMOVED lines=9> */
[----:B------:R-:W-:Y:S02]  /*17f0*/  WARPGROUP.DEPBAR.LE gsb0, 0x0 ;  /* 0x00008000000079c5 */ /* 0x000fe40000010000 */
[----:B------:R-:W-:-:S06]  /*1800*/  WARPGROUP.ARRIVE ;  /* 0x00000000000079c5 */ /* 0x000fcc0000000000 */
[----:B------:R-:W-:Y:S01]  /*1810*/  HGMMA.64x64x8.F32.TF32 R24, gdesc[UR8], R24, gsb0 ;  /* 0x04e00000081879f0 */ /* 0x000fe20008002818 */
[----:B------:R-:W-:Y:S02]  /*1820*/  UIADD3 UR8, UR7, 0x6, URZ ;  /* 0x0000000607087890 */ /* 0x000fe4000fffe03f */
[----:B------:R-:W-:Y:S01]  /*1830*/  UIADD3 UR10, UR6, 0x6, URZ ;  /* 0x00000006060a7890 */ /* 0x000fe2000fffe03f */
[----:B------:R-:W-:Y:S01]  /*1840*/  UMOV UR9, 0x40000040 ;  /* 0x4000004000097882 */ /* 0x000fe20000000000 */
[----:B------:R-:W-:Y:S01]  /*1850*/  UMOV UR11, 0x40000040 ;  /* 0x40000040000b7882 */ /* 0x000fe20000000000 */
[----:B------:R-:W-:Y:S01]  /*1860*/  UIADD3 UR7, UR7, 0x406, URZ ;  /* 0x0000040607077890 */ /* 0x000fe2000fffe03f */
[----:B------:R-:W-:Y:S02]  /*1870*/  WARPGROUP.DEPBAR.LE gsb0, 0x0 ;  /* 0x00008000000079c5 */ /* 0x000fe40000010000 */
[----:B------:R-:W-:-:S06]  /*1880*/  WARPGROUP.ARRIVE ;  /* 0x00000000000079c5 */ /* 0x000fcc0000000000 */
[----:B------:R-:W-:Y:S01]  /*1890*/  HGMMA.64x64x8.F32.TF32 R56, gdesc[UR8], R56, gsb0 ;  /* 0x04e00000083879f0 */ /* 0x000fe20008002838 */
[----:B------:R-:W-:Y:S01]  /*18a0*/  UMOV UR8, UR7 ;  /* 0x0000000700087c82 */ /* 0x000fe20008000000 */
[----:B------:R-:W-:Y:S01]  /*18b0*/  UMOV UR9, 0x40000040 ;  /* 0x4000004000097882 */ /* 0x000fe20000000000 */
[----:B------:R-:W-:Y:S02]  /*18c0*/  WARPGROUP.DEPBAR.LE gsb0, 0x0 ;  /* 0x00008000000079c5 */ /* 0x000fe40000010000 */
[----:B------:R-:W-:-:S06]  /*18d0*/  WARPGROUP.ARRIVE ;  /* 0x00000000000079c5 */ /* 0x000fcc0000000000 */
[----:B------:R-:W-:Y:S03]  /*18e0*/  HGMMA.64x64x8.F32.TF32 R24, gdesc[UR8], R24, gsb0 ;  /* 0x04e00000081879f0 */ /* 0x000fe60008002818 */
[----:B------:R-:W-:Y:S02]  /*18f0*/  WARPGROUP.DEPBAR.LE gsb0, 0x0 ;  /* 0x00008000000079c5 */ /* 0x000fe40000010000 */
[----:B------:R-:W-:Y:S05]  /*1900*/  @!P1 BRA `(.L_x_22) ;  /* 0x0000000400849947 */ /* 0x000fea0003800000 */
[----:B------:R-:W-:Y:S02]  /*1910*/  UIADD3 UR6, UR39, 0x1, URZ ;  /* 0x0000000127067890 */ /* 0x000fe4000fffe03f */
[----:B------:R-:W-:Y:S02]  /*1920*/  IMAD.U32 R3, RZ, RZ, UR39 ;  /* 0x00000027ff037e24 */ /* 0x000fe4000f8e00ff */
[----:B------:R-:W-:-:S04]  /*1930*/  UISETP.NE.AND UP0, UPT, UR6, 0x5, UPT ;  /* 0x000000050600788c */ /* 0x000fc8000bf05270 */
[----:B------:R-:W-:Y:S02]  /*1940*/  USEL UR7, URZ, 0x1, UP0 ;  /* 0x000000013f077887 */ /* 0x000fe40008000000 */
[----:B------:R-:W-:Y:S02]  /*1950*/  USEL UR6, UR6, URZ, UP0 ;  /* 0x0000003f06067287 */ /* 0x000fe40008000000 */
[----:B------:R-:W-:-:S06]  /*1960*/  ULOP3.LUT UR7, UR38, UR7, URZ, 0x3c, !UPT ;  /* 0x0000000726077292 */ /* 0x000fcc000f8e3c3f */
[----:B------:R-:W-:-:S07]  /*1970*/  IMAD.U32 R7, RZ, RZ, UR7 ;  /* 0x00000007ff077e24 */ /* 0x000fce000f8e00ff */
.L_x_29:
[----:B------:R-:W-:Y:S05]  /*1980*/  @!P0 BRA `(.L_x_23) ;  /* 0x0000000000048947 */ /* 0x000fea0003800000 */
[----:B------:R-:W-:Y:S01]  /*1990*/  BPT.TRAP 0x1 ;  /* 0x000000040000795c */ /* 0x000fe20000300000 */
.L_x_23:
[----:B------:R-:W2:Y:S01]  /*19a0*/  S2UR UR8, SR_CgaCtaId ;  /* 0x00000000000879c3 */ /* 0x000ea20000008800 */
[----:B------:R-:W-:Y:S01]  /*19b0*/  UMOV UR7, 0x400 ;  /* 0x0000040000077882 */ /* 0x000fe20000000000 */
[----:B01----:R-:W-:Y:S02]  /*19c0*/  MOV R5, UR6 ;  /* 0x0000000600057c02 */ /* 0x003fe40008000f00 */
[----:B------:R-:W-:Y:S01]  /*19d0*/  SHF.L.U32 R4, R7, 0x1f, RZ ;  /* 0x0000001f07047819 */ /* 0x000fe200000006ff */
[----:B--2---:R-:W-:-:S06]  /*19e0*/  ULEA UR7, UR8, UR7, 0x18 ;  /* 0x0000000708077291 */ /* 0x004fcc000f8ec03f */
[----:B------:R-:W-:-:S04]  /*19f0*/  IMAD.U32 R6, RZ, RZ, UR7 ;  /* 0x00000007ff067e24 */ /* 0x000fc8000f8e00ff */
[----:B------:R-:W-:-:S04]  /*1a00*/  IMAD R5, R5, 0x8, R6 ;  /* 0x0000000805057824 */ /* 0x000fc800078e0206 */
[----:B------:R0:W1:Y:S01]  /*1a10*/  SYNCS.PHASECHK.TRANS64.TRYWAIT P1, [R5+URZ], R4 ;  /* 0x00000004050075a7 */ /* 0x000062000802017f */
[----:B------:R-:W-:Y:S05]  /*1a20*/  @!P0 BRA `(.L_x_24) ;  /* 0x0000000000048947 */ /* 0x000fea0003800000 */
[----:B------:R-:W-:Y:S01]  /*1a30*/  BPT.TRAP 0x1 ;  /* 0x000000040000795c */ /* 0x000fe20000300000 */
.L_x_24:
[----:B-1----:R-:W-:Y:S05]  /*1a40*/  @P1 BRA `(.L_x_25) ;  /* 0x0000000000081947 */ /* 0x002fea0003800000 */
[----:B------:R-:W1:Y:S02]  /*1a50*/  SYNCS.PHASECHK.TRANS64.TRYWAIT P1, [R5+URZ], R4 ;  /* 0x00000004050075a7 */ /* 0x000e64000802017f */
[----:B-1----:R-:W-:Y:S05]  /*1a60*/  @!P1 BRA `(.L_x_26) ;  /* 0x0000006000849947 */ /* 0x002fea0003800000 */
.L_x_25:
[----:B------:R-:W-:Y:S01]  /*1a70*/  ULEA UR7, UR6, UR5, 0x9 ;  /* 0x0000000506077291 */ /* 0x000fe2000f8e483f */
[----:B------:R-:W-:Y:S01]  /*1a80*/  WARPGROUP.ARRIVE ;  /* 0x00000000000079c5 */ /* 0x000fe20000000000 */
[----:B------:R-:W-:Y:S01]  /*1a90*/  ULEA UR12, UR6, UR4, 0xb ;  /* 0x00000004060c7291 */ /* 0x000fe2000f8e583f */
[----:B------:R-:W-:Y:S01]  /*1aa0*/  UMOV UR11, 0x40000040 ;  /* 0x40000040000b7882 */ /* 0x000fe20000000000 */
[----:B------:R-:W-:Y:S02]  /*1ab0*/  UMOV UR9, 0x40000040 ;  /* 0x4000004000097882 */ /* 0x000fe40000000000 */
[----:B------:R-:W-:Y:S01]  /*1ac0*/  UIADD3 UR13, UR12, 0x400, URZ ;  /* 0x000004000c0d7890 */ /* 0x000fe2000fffe03f */
[----:B------:R-:W-:Y:S02]  /*1ad0*/  UMOV UR10, UR7 ;  /* 0x00000007000a7c82 */ /* 0x000fe40008000000 */
[----:B------:R-:W-:Y:S02]  /*1ae0*/  UMOV UR8, UR12 ;  /* 0x0000000c00087c82 */ /* 0x000fe40008000000 */
[----:B------:R-:W-:Y:S01]  /*1af0*/  HGMMA.64x64x8.F32.TF32 R56, gdesc[UR8], R56, gsb0 ;  /* 0x04e00000083879f0 */ /* 0x000fe20008002838 */
[----:B------:R-:W-:Y:S01]  /*1b00*/  UMOV UR9, 0x40000040 ;  /* 0x4000004000097882 */ /* 0x000fe20000000000 */
[----:B------:R-:W-:Y:S01]  /*1b10*/  UMOV UR8, UR13 ;  /* 0x0000000d00087c82 */ /* 0x000fe20008000000 */
[----:B------:R-:W-:Y:S01]  /*1b20*/  UIADD3 UR13, UR12, 0x402, URZ ;  /* 0x000004020c0d7890 */ /* 0x000fe2000fffe03f */
[----:B------:R-:W-:-:S02]  /*1b30*/  WARPGROUP.DEPBAR.LE gsb0, 0x0 ;  /* 0x00008000000079c5 */ /* 0x000fc40000010000 */
        /* <DEDUP_REMOVED lines=42> */
[----:B------:R-:W-:Y:S01]  /*1de0*/  BPT.TRAP 0x1 ;  /* 0x000000040000795c */ /* 0x000fe20000300000 */
.L_x_27:
[----:B------:R-:W-:-:S13]  /*1df0*/  ISETP.NE.AND P1, PT, R102, RZ, PT ;  /* 0x000000ff6600720c */ /* 0x000fda0003f25270 */
[----:B01----:R-:W-:-:S04]  /*1e00*/  @P1 IMAD R4, R3, 0x8, R6 ;  /* 0x0000000803041824 */ /* 0x003fc800078e0206 */
[----:B------:R-:W-:-:S05]  /*1e10*/  @P1 VIADD R5, R4, 0x28 ;  /* 0x0000002804051836 */ /* 0x000fca0000000000 */
[----:B------:R-:W-:-:S04]  /*1e20*/  @P1 PRMT R5, R22, 0x654, R5 ;  /* 0x0000065416051816 */ /* 0x000fc80000000005 */
[----:B------:R0:W-:Y:S01]  /*1e30*/  @P1 SYNCS.ARRIVE.TRANS64.RED.A1T0 RZ, [R5+URZ], RZ ;  /* 0x000000ff05ff19a7 */ /* 0x0001e2000810043f */
[----:B------:R-:W-:-:S13]  /*1e40*/  ISETP.GT.U32.AND P1, PT, R19, 0x1, PT ;  /* 0x000000011300780c */ /* 0x000fda0003f24070 */
[----:B0-----:R-:W-:Y:S05]  /*1e50*/  @P1 BRA `(.L_x_28) ;  /* 0x0000000000041947 */ /* 0x001fea0003800000 */
[----:B------:R-:W-:Y:S01]  /*1e60*/  BPT.TRAP 0x1 ;  /* 0x000000040000795c */ /* 0x000fe20000300000 */
.L_x_28:
[----:B------:R-:W-:Y:S01]  /*1e70*/  UIADD3 UR6, UR6, 0x1, URZ ;  /* 0x0000000106067890 */ /* 0x000fe2000fffe03f */
[C---:B------:R-:W-:Y:S01]  /*1e80*/  ISETP.GT.AND P2, PT, R0.reuse, 0x1, PT ;  /* 0x000000010000780c */ /* 0x040fe20003f44270 */
[----:B------:R-:W-:Y:S02]  /*1e90*/  VIADD R3, R3, 0x1 ;  /* 0x0000000103037836 */ /* 0x000fe40000000000 */
[----:B------:R-:W-:Y:S01]  /*1ea0*/  UISETP.NE.AND UP0, UPT, UR6, 0x5, UPT ;  /* 0x000000050600788c */ /* 0x000fe2000bf05270 */
[----:B------:R-:W-:Y:S02]  /*1eb0*/  VIADD R0, R0, 0xffffffff ;  /* 0xffffffff00007836 */ /* 0x000fe40000000000 */
[C---:B------:R-:W-:Y:S01]  /*1ec0*/  ISETP.NE.AND P1, PT, R3.reuse, 0x5, PT ;  /* 0x000000050300780c */ /* 0x040fe20003f25270 */
[----:B------:R-:W-:Y:S02]  /*1ed0*/  USEL UR7, URZ, 0x1, UP0 ;  /* 0x000000013f077887 */ /* 0x000fe40008000000 */
[----:B------:R-:W-:Y:S01]  /*1ee0*/  USEL UR6, UR6, URZ, UP0 ;  /* 0x0000003f06067287 */ /* 0x000fe20008000000 */
[----:B------:R-:W-:-:S03]  /*1ef0*/  SEL R3, R3, RZ, P1 ;  /* 0x000000ff03037207 */ /* 0x000fc60000800000 */
[----:B------:R-:W-:Y:S01]  /*1f00*/  LOP3.LUT R7, R7, UR7, RZ, 0x3c, !PT ;  /* 0x0000000707077c12 */ /* 0x000fe2000f8e3cff */
[----:B------:R-:W-:Y:S07]  /*1f10*/  @P2 BRA `(.L_x_29) ;  /* 0xfffffff800982947 */ /* 0x000fee000383ffff */
.L_x_22:
[----:B------:R-:W2:Y:S02]  /*1f20*/  LDC R0, c[0x0][0x28c] ;  /* 0x0000a300ff007b82 */ /* 0x000ea40000000800 */
[----:B--2---:R-:W-:-:S13]  /*1f30*/  ISETP.GE.AND P1, PT, R0, 0x1, PT ;  /* 0x000000010000780c */ /* 0x004fda0003f26270 */
[----:B------:R-:W-:Y:S05]  /*1f40*/  @!P1 BRA `(.L_x_30) ;  /* 0x0000000000509947 */ /* 0x000fea0003800000 */
[----:B------:R-:W-:Y:S05]  /*1f50*/  @!P0 BRA `(.L_x_31) ;  /* 0x0000000000048947 */ /* 0x000fea0003800000 */
[----:B------:R-:W-:Y:S01]  /*1f60*/  BPT.TRAP 0x1 ;  /* 0x000000040000795c */ /* 0x000fe20000300000 */
.L_x_31:
[----:B------:R-:W-:Y:S01]  /*1f70*/  ISETP.NE.AND P1, PT, R102, RZ, PT ;  /* 0x000000ff6600720c */ /* 0x000fe20003f25270 */
[----:B------:R-:W-:Y:S01]  /*1f80*/  BSSY B0, `(.L_x_32) ;  /* 0x000000e000007945 */ /* 0x000fe20003800000 */
[----:B------:R-:W-:-:S11]  /*1f90*/  ISETP.GT.U32.AND P0, PT, R19, 0x1, PT ;  /* 0x000000011300780c */ /* 0x000fd60003f04070 */
[----:B------:R-:W-:Y:S05]  /*1fa0*/  @!P1 BRA `(.L_x_33) ;  /* 0x00000000002c9947 */ /* 0x000fea0003800000 */
[----:B------:R-:W-:-:S04]  /*1fb0*/  UISETP.LT.AND UP0, UPT, UR40, 0x1, UPT ;  /* 0x000000012800788c */ /* 0x000fc8000bf01270 */
[----:B------:R-:W-:-:S04]  /*1fc0*/  USEL UR6, UR40, 0x1, UP0 ;  /* 0x0000000128067887 */ /* 0x000fc80008000000 */
[----:B------:R-:W-:-:S04]  /*1fd0*/  UIADD3 UR6, UR39, UR40, -UR6 ;  /* 0x0000002827067290 */ /* 0x000fc8000fffe806 */
[----:B------:R-:W-:-:S04]  /*1fe0*/  UIMAD.WIDE.U32 UR4, UR6, -0x33333333, URZ ;  /* 0xcccccccd060478a5 */ /* 0x000fc8000f8e003f */
[----:B------:R-:W-:-:S04]  /*1ff0*/  USHF.R.U32.HI UR4, URZ, 0x2, UR5 ;  /* 0x000000023f047899 */ /* 0x000fc80008011605 */
[----:B------:R-:W-:-:S06]  /*2000*/  UIMAD UR6, UR4, -0x5, UR6 ;  /* 0xfffffffb040678a4 */ /* 0x000fcc000f8e0206 */
[----:B------:R-:W-:-:S04]  /*2010*/  IMAD.U32 R3, RZ, RZ, UR6 ;  /* 0x00000006ff037e24 */ /* 0x000fc8000f8e00ff */
[----:B------:R-:W-:-:S05]  /*2020*/  IMAD R0, R3, 0x8, R6 ;  /* 0x0000000803007824 */ /* 0x000fca00078e0206 */
[----:B------:R-:W-:-:S04]  /*2030*/  IADD3 R3, R0, 0x28, RZ ;  /* 0x0000002800037810 */ /* 0x000fc80007ffe0ff */
[----:B------:R-:W-:-:S04]  /*2040*/  PRMT R3, R22, 0x654, R3 ;  /* 0x0000065416037816 */ /* 0x000fc80000000003 */
[----:B------:R2:W-:Y:S03]  /*2050*/  SYNCS.ARRIVE.TRANS64.RED.A1T0 RZ, [R3+URZ], RZ ;  /* 0x000000ff03ff79a7 */ /* 0x0005e6000810043f */
.L_x_33:
[----:B------:R-:W-:Y:S05]  /*2060*/  BSYNC B0 ;  /* 0x0000000000007941 */ /* 0x000fea0003800000 */
.L_x_32:
[----:B------:R-:W-:Y:S05]  /*2070*/  @P0 BRA `(.L_x_30) ;  /* 0x0000000000040947 */ /* 0x000fea0003800000 */
[----:B------:R-:W-:Y:S01]  /*2080*/  BPT.TRAP 0x1 ;  /* 0x000000040000795c */ /* 0x000fe20000300000 */
.L_x_30:
[----:B------:R-:W3:Y:S01]  /*2090*/  LDC R6, c[0x0][0x288] ;  /* 0x0000a200ff067b82 */ /* 0x000ee20000000800 */
[--C-:B------:R-:W-:Y:S01]  /*20a0*/  SHF.R.U32.HI R0, RZ, 0x2, R18.reuse ;  /* 0x00000002ff007819 */ /* 0x100fe20000011612 */
[----:B------:R-:W-:Y:S01]  /*20b0*/  IMAD.SHL.U32 R91, R91, 0x40, RZ ;  /* 0x000000405b5b7824 */ /* 0x000fe200078e00ff */
[----:B01----:R-:W-:Y:S01]  /*20c0*/  SHF.R.U32.HI R5, RZ, 0x7, R18 ;  /* 0x00000007ff057819 */ /* 0x003fe20000011612 */
[----:B------:R-:W-:Y:S01]  /*20d0*/  UIADD3 UR39, UR40, UR39, URZ ;  /* 0x0000002728277290 */ /* 0x000fe2000fffe03f */
[----:B--2---:R-:W-:Y:S01]  /*20e0*/  LOP3.LUT R3, R0, 0x7, RZ, 0xc0, !PT ;  /* 0x0000000700037812 */ /* 0x004fe200078ec0ff */
[C---:B------:R-:W-:Y:S01]  /*20f0*/  IMAD.SHL.U32 R20, R18.reuse, 0x2, RZ ;  /* 0x0000000212147824 */ /* 0x040fe200078e00ff */
[----:B------:R-:W-:Y:S01]  /*2100*/  LOP3.LUT R0, R5, 0x1, RZ, 0xc0, !PT ;  /* 0x0000000105007812 */ /* 0x000fe200078ec0ff */
[----:B------:R-:W-:Y:S01]  /*2110*/  UISETP.GT.U32.AND UP0, UPT, UR39, 0x4, UPT ;  /* 0x000000042700788c */ /* 0x000fe2000bf04070 */
[C---:B------:R-:W-:Y:S01]  /*2120*/  LOP3.LUT R4, R18.reuse, 0x60, RZ, 0xc0, !PT ;  /* 0x0000006012047812 */ /* 0x040fe200078ec0ff */
[----:B------:R-:W-:Y:S01]  /*2130*/  ULDC UR7, c[0x0][0x284] ;  /* 0x0000a10000077ab9 */ /* 0x000fe20000000800 */
[----:B------:R-:W-:Y:S01]  /*2140*/  LOP3.LUT R5, R18, 0x3, RZ, 0xc0, !PT ;  /* 0x0000000312057812 */ /* 0x000fe200078ec0ff */
[----:B------:R-:W-:Y:S01]  /*2150*/  IMAD.SHL.U32 R8, R0, 0x40, RZ ;  /* 0x0000004000087824 */ /* 0x000fe200078e00ff */
[----:B------:R-:W-:Y:S01]  /*2160*/  SHF.R.U32.HI R4, RZ, 0x1, R4 ;  /* 0x00000001ff047819 */ /* 0x000fe20000011604 */
[----:B------:R-:W-:Y:S01]  /*2170*/  UISETP.LT.U32.AND UP0, UPT, UR40, 0x5, UP0 ;  /* 0x000000052800788c */ /* 0x000fe20008701070 */
[----:B------:R-:W-:Y:S01]  /*2180*/  SHF.R.S32.HI R15, RZ, 0x1f, R23 ;  /* 0x0000001fff0f7819 */ /* 0x000fe20000011417 */
[----:B------:R-:W-:Y:S01]  /*2190*/  UISETP.GE.U32.AND UP1, UPT, UR40, 0x5, UPT ;  /* 0x000000052800788c */ /* 0x000fe2000bf26070 */
[--C-:B------:R-:W-:Y:S01]  /*21a0*/  IADD3 R7, RZ, -R4, -R3.reuse ;  /* 0x80000004ff077210 */ /* 0x100fe20007ffe803 */
[----:B------:R-:W-:Y:S01]  /*21b0*/  ULDC.64 UR8, c[0x0][0x5d0] ;  /* 0x0001740000087ab9 */ /* 0x000fe20000000a00 */
[----:B------:R-:W-:Y:S01]  /*21c0*/  LOP3.LUT R3, R8, 0x40, R3, 0xe2, !PT ;  /* 0x0000004008037812 */ /* 0x000fe200078ee203 */
[----:B------:R-:W-:Y:S01]  /*21d0*/  UIMAD.WIDE.U32 UR4, UR39, -0x33333333, URZ ;  /* 0xcccccccd270478a5 */ /* 0x000fe2000f8e003f */
[C---:B------:R-:W-:Y:S01]  /*21e0*/  LOP3.LUT R20, R91.reuse, 0x6, R20, 0xf8, !PT ;  /* 0x000000065b147812 */ /* 0x040fe200078ef814 */
[----:B------:R-:W-:Y:S01]  /*21f0*/  USEL UR6, URZ, 0x1, !UP0 ;  /* 0x000000013f067887 */ /* 0x000fe2000c000000 */
[C---:B------:R-:W-:Y:S01]  /*2200*/  IMAD.WIDE R10, R90.reuse, 0x100, RZ ;  /* 0x000001005a0a7825 */ /* 0x040fe200078e02ff */
[----:B---3--:R-:W-:Y:S01]  /*2210*/  ISETP.GE.AND P0, PT, R91, R6, PT ;  /* 0x000000065b00720c */ /* 0x008fe20003f06270 */
[----:B------:R-:W-:Y:S01]  /*2220*/  USHF.R.U32.HI UR4, URZ, 0x2, UR5 ;  /* 0x000000023f047899 */ /* 0x000fe20008011605 */
[----:B------:R-:W-:Y:S01]  /*2230*/  SHF.R.S32.HI R21, RZ, 0x1f, R20 ;  /* 0x0000001fff157819 */ /* 0x000fe20000011414 */
[----:B------:R-:W-:Y:S01]  /*2240*/  IMAD R8, R5, -0x2, R6 ;  /* 0xfffffffe05087824 */ /* 0x000fe200078e0206 */
[----:B------:R-:W-:Y:S01]  /*2250*/  ULOP3.LUT UR38, UR38, UR6, URZ, 0x3c, !UPT ;  /* 0x0000000626267292 */ /* 0x000fe2000f8e3c3f */
[----:B------:R-:W-:Y:S01]  /*2260*/  IMAD.SHL.U32 R5, R90, 0x100, RZ ;  /* 0x000001005a057824 */ /* 0x000fe200078e00ff */
[----:B------:R-:W-:Y:S01]  /*2270*/  LOP3.LUT R117, R10, R3, R4, 0xfe, !PT ;  /* 0x000000030a757212 */ /* 0x000fe200078efe04 */
[----:B------:R-:W-:Y:S01]  /*2280*/  IMAD R6, R15, UR8, RZ ;  /* 0x000000080f067c24 */ /* 0x000fe2000f8e02ff */
[----:B------:R-:W-:Y:S01]  /*2290*/  UIMAD UR39, UR4, -0x5, UR39 ;  /* 0xfffffffb042778a4 */ /* 0x000fe2000f8e0227 */
[----:B------:R-:W-:Y:S01]  /*22a0*/  IMAD R0, R0, -0x40, R7 ;  /* 0xffffffc000007824 */ /* 0x000fe200078e0207 */
[----:B------:R-:W-:Y:S01]  /*22b0*/  ISETP.GE.OR P0, PT, R5, UR7, P0 ;  /* 0x0000000705007c0c */ /* 0x000fe20008706670 */
[C---:B------:R-:W-:Y:S01]  /*22c0*/  IMAD R9, R23.reuse, UR9, R6 ;  /* 0x0000000917097c24 */ /* 0x040fe2000f8e0206 */
[----:B------:R-:W-:Y:S01]  /*22d0*/  @UP1 ULOP3.LUT UR38, UR38, 0x1, UR4, 0x78, !UPT ;  /* 0x0000000126261892 */ /* 0x000fe2000f8e7804 */
[----:B------:R-:W-:Y:S01]  /*22e0*/  IMAD.WIDE.U32 R6, R23, UR8, R20 ;  /* 0x0000000817067c25 */ /* 0x000fe2000f8e0014 */
[----:B------:R-:W-:-:S03]  /*22f0*/  IADD3 R3, -R5, UR7, R0 ;  /* 0x0000000705037c10 */ /* 0x000fc6000fffe100 */
[----:B------:R-:W-:Y:S02]  /*2300*/  IMAD.IADD R7, R7, 0x1, R9 ;  /* 0x0000000107077824 */ /* 0x000fe400078e0209 */
[----:B------:R-:W-:Y:S02]  /*2310*/  IMAD.IADD R4, R8, 0x1, -R91 ;  /* 0x0000000108047824 */ /* 0x000fe400078e0a5b */
[----:B------:R-:W-:Y:S02]  /*2320*/  IMAD.MOV.U32 R0, RZ, RZ, -0x1 ;  /* 0xffffffffff007424 */ /* 0x000fe400078e00ff */
[----:B------:R-:W-:Y:S05]  /*2330*/  @P0 BRA `(.L_x_34) ;  /* 0x0000003c000c0947 */ /* 0x000fea0003800000 */
[----:B------:R-:W0:Y:S01]  /*2340*/  LDC.64 R114, c[0x0][0x5c8] ;  /* 0x00017200ff727b82 */ /* 0x000e220000000a00 */
[----:B-----5:R-:W-:Y:S01]  /*2350*/  FSETP.NEU.AND P1, PT, R89, RZ, PT ;  /* 0x000000ff5900720b */ /* 0x020fe20003f2d000 */
[----:B------:R-:W-:Y:S01]  /*2360*/  BSSY B0, `(.L_x_34) ;  /* 0x00003c0000007945 */ /* 0x000fe20003800000 */
[----:B------:R-:W-:-:S04]  /*2370*/  ISETP.GT.AND P5, PT, R4, RZ, PT ;  /* 0x000000ff0400720c */ /* 0x000fc80003fa4270 */
[----:B------:R-:W-:Y:S01]  /*2380*/  ISETP.GT.AND P0, PT, R3, RZ, P5 ;  /* 0x000000ff0300720c */ /* 0x000fe20002f04270 */
[-C--:B0-----:R-:W-:Y:S02]  /*2390*/  IMAD R8, R11, R114.reuse, RZ ;  /* 0x000000720b087224 */ /* 0x081fe400078e02ff */
[----:B------:R-:W-:-:S04]  /*23a0*/  IMAD.WIDE.U32 R12, R117, R114, R6 ;  /* 0x00000072750c7225 */ /* 0x000fc800078e0006 */
[----:B------:R-:W-:-:S04]  /*23b0*/  IMAD R5, R117, R115, R8 ;  /* 0x0000007375057224 */ /* 0x000fc800078e0208 */
[----:B------:R-:W-:Y:S01]  /*23c0*/  IMAD.IADD R105, R13, 0x1, R5 ;  /* 0x000000010d697824 */ /* 0x000fe200078e0205 */
[----:B------:R-:W-:Y:S06]  /*23d0*/  @!P1 BRA `(.L_x_35) ;  /* 0x0000002800889947 */ /* 0x000fec0003800000 */
[----:B------:R-:W0:Y:S01]  /*23e0*/  LDC.64 R92, c[0x0][0x5b8] ;  /* 0x00016e00ff5c7b82 */ /* 0x000e220000000a00 */
[----:B------:R-:W-:-:S07]  /*23f0*/  ULDC.64 UR4, c[0x0][0x5c0] ;  /* 0x0001700000047ab9 */ /* 0x000fce0000000a00 */
[----:B------:R-:W1:Y:S08]  /*2400*/  LDC.64 R98, c[0x0][0x5b0] ;  /* 0x00016c00ff627b82 */ /* 0x000e700000000a00 */
[----:B------:R-:W2:Y:S01]  /*2410*/  LDC.64 R90, c[0x0][0x5a8] ;  /* 0x00016a00ff5a7b82 */ /* 0x000ea20000000a00 */
[-C--:B0-----:R-:W-:Y:S02]  /*2420*/  IMAD R6, R15, R92.reuse, RZ ;  /* 0x0000005c0f067224 */ /* 0x081fe400078e02ff */
[----:B------:R-:W-:-:S04]  /*2430*/  IMAD.WIDE.U32 R96, R23, R92, R20 ;  /* 0x0000005c17607225 */ /* 0x000fc800078e0014 */
[----:B------:R-:W-:Y:S02]  /*2440*/  IMAD R113, R23, R93, R6 ;  /* 0x0000005d17717224 */ /* 0x000fe400078e0206 */
[-C--:B-1----:R-:W-:Y:S02]  /*2450*/  IMAD R6, R11, R98.reuse, RZ ;  /* 0x000000620b067224 */ /* 0x082fe400078e02ff */
[----:B------:R-:W-:Y:S01]  /*2460*/  IMAD.MOV.U32 R94, RZ, RZ, R96 ;  /* 0x000000ffff5e7224 */ /* 0x000fe200078e0060 */
[----:B------:R-:W-:Y:S01]  /*2470*/  IADD3 R95, R97, R113, RZ ;  /* 0x00000071615f7210 */ /* 0x000fe20007ffe0ff */
[C---:B------:R-:W-:Y:S02]  /*2480*/  IMAD R13, R117.reuse, R99, R6 ;  /* 0x00000063750d7224 */ /* 0x040fe400078e0206 */
[----:B------:R-:W-:-:S04]  /*2490*/  IMAD.WIDE.U32 R6, R117, R98, R94 ;  /* 0x0000006275067225 */ /* 0x000fc800078e005e */
[----:B------:R-:W-:Y:S01]  /*24a0*/  IMAD.IADD R5, R7, 0x1, R13 ;  /* 0x0000000107057824 */ /* 0x000fe200078e020d */
[----:B--2---:R-:W-:-:S04]  /*24b0*/  LEA R8, P1, R6, R90, 0x2 ;  /* 0x0000005a06087211 */ /* 0x004fc800078210ff */
[----:B------:R-:W-:-:S05]  /*24c0*/  LEA.HI.X R9, R6, R91, R5, 0x2, P1 ;  /* 0x0000005b06097211 */ /* 0x000fca00008f1405 */
[----:B------:R0:W2:Y:S01]  /*24d0*/  @P0 LDG.E.LTC128B R106, desc[UR36][R8.64] ;  /* 0x00000024086a0981 */ /* 0x0000a2000c1e1920 */
[----:B------:R-:W-:Y:S01]  /*24e0*/  IMAD.WIDE.U32 R6, R117, R98, R20 ;  /* 0x0000006275067225 */ /* 0x000fe200078e0014 */
[----:B------:R-:W-:Y:S01]  /*24f0*/  ISETP.GT.AND P3, PT, R4, 0x1, PT ;  /* 0x000000010400780c */ /* 0x000fe20003f64270 */
[----:B------:R-:W-:Y:S01]  /*2500*/  BSSY B1, `(.L_x_36) ;  /* 0x0000017000017945 */ /* 0x000fe20003800000 */
[----:B------:R-:W-:Y:S01]  /*2510*/  LEA R14, P1, R12, UR4, 0x2 ;  /* 0x000000040c0e7c11 */ /* 0x000fe2000f8210ff */
[----:B------:R-:W-:Y:S01]  /*2520*/  IMAD.IADD R7, R13, 0x1, R7 ;  /* 0x000000010d077824 */ /* 0x000fe200078e0207 */
[C---:B------:R-:W-:Y:S01]  /*2530*/  SHF.L.U64.HI R101, R98.reuse, 0x3, R99 ;  /* 0x0000000362657819 */ /* 0x040fe20000010263 */
[----:B------:R-:W-:Y:S01]  /*2540*/  IMAD.SHL.U32 R100, R98, 0x8, RZ ;  /* 0x0000000862647824 */ /* 0x000fe200078e00ff */
[----:B------:R-:W-:Y:S01]  /*2550*/  ISETP.GT.AND P2, PT, R3, RZ, P3 ;  /* 0x000000ff0300720c */ /* 0x000fe20001f44270 */
[----:B------:R-:W-:Y:S01]  /*2560*/  IMAD.WIDE.U32 R6, R23, R92, R6 ;  /* 0x0000005c17067225 */ /* 0x000fe200078e0006 */
[----:B------:R-:W-:-:S02]  /*2570*/  LEA.HI.X R15, R12, UR5, R105, 0x2, P1 ;  /* 0x000000050c0f7c11 */ /* 0x000fc400088f1469 */
[----:B------:R-:W-:Y:S01]  /*2580*/  P2R R107, PR, RZ, 0x8 ;  /* 0x00000008ff6b7803 */ /* 0x000fe20000000000 */
[----:B------:R-:W-:Y:S01]  /*2590*/  IMAD.IADD R7, R113, 0x1, R7 ;  /* 0x0000000171077824 */ /* 0x000fe200078e0207 */
[----:B0-----:R-:W-:Y:S01]  /*25a0*/  LEA R8, P1, R6, R90, 0x2 ;  /* 0x0000005a06087211 */ /* 0x001fe200078210ff */
[----:B------:R-:W-:-:S03]  /*25b0*/  IMAD.WIDE.U32 R104, R117, R98, R100 ;  /* 0x0000006275687225 */ /* 0x000fc600078e0064 */
[----:B------:R-:W-:Y:S01]  /*25c0*/  LEA.HI.X R9, R6, R91, R7, 0x2, P1 ;  /* 0x0000005b06097211 */ /* 0x000fe200008f1407 */
[----:B------:R-:W-:Y:S02]  /*25d0*/  IMAD.IADD R111, R13, 0x1, R105 ;  /* 0x000000010d6f7824 */ /* 0x000fe400078e0269 */
[----:B--2---:R-:W-:-:S04]  /*25e0*/  FMUL R5, R106, R89 ;  /* 0x000000596a057220 */ /* 0x004fc80000400000 */
[----:B------:R-:W-:Y:S01]  /*25f0*/  FFMA R7, R56, R88, R5 ;  /* 0x0000005838077223 */ /* 0x000fe20000000005 */
[----:B------:R-:W-:-:S04]  /*2600*/  IADD3 R5, P1, R96, R104, RZ ;  /* 0x0000006860057210 */ /* 0x000fc80007f3e0ff */
[----:B------:R0:W-:Y:S01]  /*2610*/  @P0 STG.E desc[UR36][R14.64], R7 ;  /* 0x000000070e000986 */ /* 0x0001e2000c101924 */
[----:B------:R-:W-:Y:S01]  /*2620*/  IMAD.X R56, R111, 0x1, R95, P1 ;  /* 0x000000016f387824 */ /* 0x000fe200008e065f */
[----:B------:R-:W-:Y:S02]  /*2630*/  ISETP.GT.AND P0, PT, R3, 0x8, P5 ;  /* 0x000000080300780c */ /* 0x000fe40002f04270 */
[----:B------:R-:W-:Y:S01]  /*2640*/  LEA R12, P1, R5, R90, 0x2 ;  /* 0x0000005a050c7211 */ /* 0x000fe200078210ff */
[----:B------:R-:W-:-:S12]  /*2650*/  @!P2 BRA `(.L_x_37) ;  /* 0x000000000004a947 */ /* 0x000fd80003800000 */
[----:B------:R1:W5:Y:S02]  /*2660*/  LDG.E.LTC128B R106, desc[UR36][R8.64+0x4] ;  /* 0x00000424086a7981 */ /* 0x000364000c1e1920 */
.L_x_37:
[----:B------:R-:W-:Y:S05]  /*2670*/  BSYNC B1 ;  /* 0x0000000000017941 */ /* 0x000fea0003800000 */
.L_x_36:
[----:B-----5:R-:W-:Y:S01]  /*2680*/  FMUL R6, R106, R89 ;  /* 0x000000596a067220 */ /* 0x020fe20000400000 */
[----:B------:R-:W-:-:S03]  /*2690*/  LEA.HI.X R13, R5, R91, R56, 0x2, P1 ;  /* 0x0000005b050d7211 */ /* 0x000fc600008f1438 */
[----:B------:R-:W-:-:S05]  /*26a0*/  FFMA R57, R57, R88, R6 ;  /* 0x0000005839397223 */ /* 0x000fca0000000006 */
[----:B------:R2:W-:Y:S04]  /*26b0*/  @P2 STG.E desc[UR36][R14.64+0x4], R57 ;  /* 0x000004390e002986 */ /* 0x0005e8000c101924 */
[----:B------:R3:W4:Y:S01]  /*26c0*/  @P0 LDG.E.LTC128B R106, desc[UR36][R12.64] ;  /* 0x000000240c6a0981 */ /* 0x000722000c1e1920 */
[----:B------:R-:W-:Y:S01]  /*26d0*/  IADD3 R104, P1, R20, R104, RZ ;  /* 0x0000006814687210 */ /* 0x000fe20007f3e0ff */
[C---:B------:R-:W-:Y:S01]  /*26e0*/  IMAD.SHL.U32 R109, R114.reuse, 0x20, RZ ;  /* 0x00000020726d7824 */ /* 0x040fe200078e00ff */
[C---:B------:R-:W-:Y:S01]  /*26f0*/  SHF.L.U32 R93, R114.reuse, 0x9, RZ ;  /* 0x00000009725d7819 */ /* 0x040fe200000006ff */
[----:B------:R-:W-:Y:S01]  /*2700*/  BSSY B1, `(.L_x_38) ;  /* 0x0000014000017945 */ /* 0x000fe20003800000 */
[C---:B------:R-:W-:Y:S01]  /*2710*/  SHF.L.U64.HI R5, R114.reuse, 0x9, R115 ;  /* 0x0000000972057819 */ /* 0x040fe20000010273 */
[----:B------:R-:W-:Y:S01]  /*2720*/  IMAD.X R105, R21, 0x1, R111, P1 ;  /* 0x0000000115697824 */ /* 0x000fe200008e066f */
[----:B------:R-:W-:-:S02]  /*2730*/  SHF.L.U64.HI R111, R114, 0x5, R115 ;  /* 0x00000005726f7819 */ /* 0x000fc40000010273 */
[----:B------:R-:W-:Y:S01]  /*2740*/  IADD3 R6, P1, P2, R93, R14, R109 ;  /* 0x0000000e5d067210 */ /* 0x000fe20007a3e06d */
[----:B------:R-:W-:-:S03]  /*2750*/  IMAD.WIDE.U32 R104, R23, R92, R104 ;  /* 0x0000005c17687225 */ /* 0x000fc600078e0068 */
[----:B0-----:R-:W-:Y:S01]  /*2760*/  IADD3.X R7, R5, R15, R111, P1, P2 ;  /* 0x0000000f05077210 */ /* 0x001fe20000fe446f */
[----:B--2---:R-:W-:Y:S01]  /*2770*/  IMAD.IADD R57, R113, 0x1, R105 ;  /* 0x0000000171397824 */ /* 0x004fe200078e0269 */
[C---:B---3--:R-:W-:Y:S02]  /*2780*/  LEA R12, P1, R104.reuse, R90, 0x2 ;  /* 0x0000005a680c7211 */ /* 0x048fe400078210ff */
[----:B------:R-:W-:Y:S02]  /*2790*/  IADD3 R56, P2, R109, R14, RZ ;  /* 0x0000000e6d387210 */ /* 0x000fe40007f5e0ff */
[----:B------:R-:W-:Y:S02]  /*27a0*/  LEA.HI.X R13, R104, R91, R57, 0x2, P1 ;  /* 0x0000005b680d7211 */ /* 0x000fe400008f1439 */
[----:B------:R-:W-:Y:S01]  /*27b0*/  ISETP.GT.AND P1, PT, R3, 0x8, P3 ;  /* 0x000000080300780c */ /* 0x000fe20001f24270 */
[----:B------:R-:W-:Y:S01]  /*27c0*/  IMAD.X R57, R111, 0x1, R15, P2 ;  /* 0x000000016f397824 */ /* 0x000fe200010e060f */
[----:B------:R-:W-:-:S04]  /*27d0*/  ISETP.GT.AND P3, PT, R4, 0x8, PT ;  /* 0x000000080400780c */ /* 0x000fc80003f64270 */
[----:B------:R-:W-:Y:S01]  /*27e0*/  P2R R104, PR, RZ, 0x8 ;  /* 0x00000008ff687803 */ /* 0x000fe20000000000 */
[----:B----4-:R-:W-:-:S04]  /*27f0*/  FMUL R105, R106, R89 ;  /* 0x000000596a697220 */ /* 0x010fc80000400000 */
[----:B------:R-:W-:-:S05]  /*2800*/  FFMA R105, R58, R88, R105 ;  /* 0x000000583a697223 */ /* 0x000fca0000000069 */
[----:B------:R0:W-:Y:S01]  /*2810*/  @P0 STG.E desc[UR36][R56.64], R105 ;  /* 0x0000006938000986 */ /* 0x0001e2000c101924 */
[----:B------:R-:W-:Y:S05]  /*2820*/  @!P1 BRA `(.L_x_39) ;  /* 0x0000000000049947 */ /* 0x000fea0003800000 */
[----:B------:R2:W5:Y:S02]  /*2830*/  LDG.E.LTC128B R106, desc[UR36][R12.64+0x4] ;  /* 0x000004240c6a7981 */ /* 0x000564000c1e1920 */
.L_x_39:
[----:B------:R-:W-:Y:S05]  /*2840*/  BSYNC B1 ;  /* 0x0000000000017941 */ /* 0x000fea0003800000 */
.L_x_38:
[----:B-----5:R-:W-:Y:S01]  /*2850*/  FMUL R58, R106, R89 ;  /* 0x000000596a3a7220 */ /* 0x020fe20000400000 */
[----:B------:R-:W-:Y:S01]  /*2860*/  ISETP.GT.AND P0, PT, R3, RZ, P3 ;  /* 0x000000ff0300720c */ /* 0x000fe20001f04270 */
[----:B------:R-:W-:Y:S02]  /*2870*/  BSSY B1, `(.L_x_40) ;  /* 0x0000005000017945 */ /* 0x000fe40003800000 */
[----:B------:R-:W-:-:S05]  /*2880*/  FFMA R59, R59, R88, R58 ;  /* 0x000000583b3b7223 */ /* 0x000fca000000003a */
[----:B------:R3:W-:Y:S05]  /*2890*/  @P1 STG.E desc[UR36][R56.64+0x4], R59 ;  /* 0x0000043b38001986 */ /* 0x0007ea000c101924 */
[----:B------:R-:W-:Y:S05]  /*28a0*/  @!P0 BRA `(.L_x_41) ;  /* 0x0000000000048947 */ /* 0x000fea0003800000 */
[----:B------:R4:W5:Y:S02]  /*28b0*/  LDG.E.LTC128B R106, desc[UR36][R8.64+0x20] ;  /* 0x00002024086a7981 */ /* 0x000964000c1e1920 */
.L_x_41:
[----:B------:R-:W-:Y:S05]  /*28c0*/  BSYNC B1 ;  /* 0x0000000000017941 */ /* 0x000fea0003800000 */
.L_x_40:
[----:B---3-5:R-:W-:Y:S01]  /*28d0*/  FMUL R59, R106, R89 ;  /* 0x000000596a3b7220 */ /* 0x028fe20000400000 */
[----:B------:R-:W-:Y:S01]  /*28e0*/  ISETP.GT.AND P1, PT, R4, 0x9, PT ;  /* 0x000000090400780c */ /* 0x000fe20003f24270 */
[----:B------:R-:W-:Y:S02]  /*28f0*/  BSSY B1, `(.L_x_42) ;  /* 0x0000007000017945 */ /* 0x000fe40003800000 */
[----:B------:R-:W-:Y:S01]  /*2900*/  FFMA R59, R60, R88, R59 ;  /* 0x000000583c3b7223 */ /* 0x000fe2000000003b */
[----:B0-----:R-:W-:-:S04]  /*2910*/  P2R R105, PR, RZ, 0x2 ;  /* 0x00000002ff697803 */ /* 0x001fc80000000000 */
[----:B------:R0:W-:Y:S01]  /*2920*/  @P0 STG.E desc[UR36][R14.64+0x20], R59 ;  /* 0x0000203b0e000986 */ /* 0x0001e2000c101924 */
[----:B------:R-:W-:-:S13]  /*2930*/  ISETP.GT.AND P0, PT, R3, RZ, P1 ;  /* 0x000000ff0300720c */ /* 0x000fda0000f04270 */
[----:B0-----:R-:W-:Y:S05]  /*2940*/  @!P0 BRA `(.L_x_43) ;  /* 0x0000000000048947 */ /* 0x001fea0003800000 */
[----:B------:R0:W5:Y:S02]  /*2950*/  LDG.E.LTC128B R106, desc[UR36][R8.64+0x24] ;  /* 0x00002424086a7981 */ /* 0x000164000c1e1920 */
.L_x_43:
[----:B------:R-:W-:Y:S05]  /*2960*/  BSYNC B1 ;  /* 0x0000000000017941 */ /* 0x000fea0003800000 */
.L_x_42:
[----:B-----5:R-:W-:Y:S01]  /*2970*/  FMUL R58, R106, R89 ;  /* 0x000000596a3a7220 */ /* 0x020fe20000400000 */
[----:B------:R-:W-:Y:S03]  /*2980*/  BSSY B1, `(.L_x_44) ;  /* 0x0000006000017945 */ /* 0x000fe60003800000 */
[----:B------:R-:W-:-:S05]  /*2990*/  FFMA R61, R61, R88, R58 ;  /* 0x000000583d3d7223 */ /* 0x000fca000000003a */
[----:B------:R3:W-:Y:S01]  /*29a0*/  @P0 STG.E desc[UR36][R14.64+0x24], R61 ;  /* 0x0000243d0e000986 */ /* 0x0007e2000c101924 */
[----:B------:R-:W-:-:S13]  /*29b0*/  ISETP.GT.AND P0, PT, R3, 0x8, P3 ;  /* 0x000000080300780c */ /* 0x000fda0001f04270 */
[----:B---3--:R-:W-:Y:S05]  /*29c0*/  @!P0 BRA `(.L_x_45) ;  /* 0x0000000000048947 */ /* 0x008fea0003800000 */
[----:B------:R3:W5:Y:S02]  /*29d0*/  LDG.E.LTC128B R106, desc[UR36][R12.64+0x20] ;  /* 0x000020240c6a7981 */ /* 0x000764000c1e1920 */
.L_x_45:
[----:B------:R-:W-:Y:S05]  /*29e0*/  BSYNC B1 ;  /* 0x0000000000017941 */ /* 0x000fea0003800000 */
.L_x_44:
[----:B-----5:R-:W-:Y:S01]  /*29f0*/  FMUL R59, R106, R89 ;  /* 0x000000596a3b7220 */ /* 0x020fe20000400000 */
[----:B------:R-:W-:Y:S03]  /*2a00*/  BSSY B1, `(.L_x_46) ;  /* 0x000000b000017945 */ /* 0x000fe60003800000 */
[----:B------:R-:W-:-:S05]  /*2a10*/  FFMA R61, R62, R88, R59 ;  /* 0x000000583e3d7223 */ /* 0x000fca000000003b */
[----:B------:R0:W-:Y:S01]  /*2a20*/  @P0 STG.E desc[UR36][R56.64+0x20], R61 ;  /* 0x0000203d38000986 */ /* 0x0001e2000c101924 */
[----:B------:R-:W-:-:S05]  /*2a30*/  IADD3 R117, P0, R117, 0x80, RZ ;  /* 0x0000008075757810 */ /* 0x000fca0007f1e0ff */
[----:B------:R-:W-:Y:S01]  /*2a40*/  IMAD.X R11, RZ, RZ, R11, P0 ;  /* 0x000000ffff0b7224 */ /* 0x000fe200000e060b */
[----:B------:R-:W-:Y:S01]  /*2a50*/  ISETP.GT.AND P0, PT, R3, 0x8, P1 ;  /* 0x000000080300780c */ /* 0x000fe20000f04270 */
[----:B------:R-:W-:-:S04]  /*2a60*/  IMAD.WIDE.U32 R58, R117, R98, R20 ;  /* 0x00000062753a7225 */ /* 0x000fc800078e0014 */
[----:B------:R-:W-:-:S04]  /*2a70*/  IMAD R10, R11, R98, RZ ;  /* 0x000000620b0a7224 */ /* 0x000fc800078e02ff */
[----:B------:R-:W-:-:S04]  /*2a80*/  IMAD R99, R117, R99, R10 ;  /* 0x0000006375637224 */ /* 0x000fc800078e020a */
[----:B0-----:R-:W-:Y:S05]  /*2a90*/  @!P0 BRA `(.L_x_47) ;  /* 0x0000000000048947 */ /* 0x001fea0003800000 */
[----:B------:R0:W5:Y:S02]  /*2aa0*/  LDG.E.LTC128B R106, desc[UR36][R12.64+0x24] ;  /* 0x000024240c6a7981 */ /* 0x000164000c1e1920 */
.L_x_47:
[----:B------:R-:W-:Y:S05]  /*2ab0*/  BSYNC B1 ;  /* 0x0000000000017941 */ /* 0x000fea0003800000 */
.L_x_46:
[----:B-----5:R-:W-:Y:S01]  /*2ac0*/  FMUL R10, R106, R89 ;  /* 0x000000596a0a7220 */ /* 0x020fe20000400000 */
[----:B------:R-:W-:Y:S01]  /*2ad0*/  IMAD.IADD R59, R99, 0x1, R59 ;  /* 0x00000001633b7824 */ /* 0x000fe200078e023b */
[----:B------:R-:W-:Y:S01]  /*2ae0*/  ISETP.GT.AND P2, PT, R4, 0x10, PT ;  /* 0x000000100400780c */ /* 0x000fe20003f44270 */
[----:B------:R-:W-:Y:S01]  /*2af0*/  BSSY B1, `(.L_x_48) ;  /* 0x000001b000017945 */ /* 0x000fe20003800000 */
[----:B------:R-:W-:Y:S01]  /*2b00*/  FFMA R97, R63, R88, R10 ;  /* 0x000000583f617223 */ /* 0x000fe2000000000a */
[----:B------:R-:W-:-:S04]  /*2b10*/  IMAD.WIDE.U32 R10, R117, R98, R94 ;  /* 0x00000062750a7225 */ /* 0x000fc800078e005e */
[----:B------:R0:W-:Y:S01]  /*2b20*/  @P0 STG.E desc[UR36][R56.64+0x24], R97 ;  /* 0x0000246138000986 */ /* 0x0001e2000c101924 */
[----:B------:R-:W-:Y:S01]  /*2b30*/  IMAD.WIDE.U32 R60, R23, R92, R58 ;  /* 0x0000005c173c7225 */ /* 0x000fe200078e003a */
[----:B------:R-:W-:-:S03]  /*2b40*/  LEA R58, P0, R10, R90, 0x2 ;  /* 0x0000005a0a3a7211 */ /* 0x000fc600078010ff */
[----:B------:R-:W-:Y:S02]  /*2b50*/  IMAD.IADD R11, R11, 0x1, R99 ;  /* 0x000000010b0b7824 */ /* 0x000fe400078e0263 */
[----:B------:R-:W-:-:S03]  /*2b60*/  IMAD.WIDE.U32 R62, R117, R98, R100 ;  /* 0x00000062753e7225 */ /* 0x000fc600078e0064 */
[----:B------:R-:W-:Y:S01]  /*2b70*/  LEA.HI.X R59, R10, R91, R11, 0x2, P0 ;  /* 0x0000005b0a3b7211 */ /* 0x000fe200000f140b */
[----:B------:R-:W-:Y:S01]  /*2b80*/  IMAD.IADD R11, R113, 0x1, R61 ;  /* 0x00000001710b7824 */ /* 0x000fe200078e023d */
[----:B------:R-:W-:Y:S01]  /*2b90*/  LEA R10, P0, R60, R90, 0x2 ;  /* 0x0000005a3c0a7211 */ /* 0x000fe200078010ff */
[----:B------:R-:W-:-:S03]  /*2ba0*/  IMAD.IADD R99, R99, 0x1, R63 ;  /* 0x0000000163637824 */ /* 0x000fc600078e023f */
[----:B------:R-:W-:Y:S02]  /*2bb0*/  LEA.HI.X R11, R60, R91, R11, 0x2, P0 ;  /* 0x0000005b3c0b7211 */ /* 0x000fe400000f140b */
[----:B------:R-:W-:-:S04]  /*2bc0*/  IADD3 R96, P0, R96, R62, RZ ;  /* 0x0000003e60607210 */ /* 0x000fc80007f1e0ff */
[----:B------:R-:W-:Y:S02]  /*2bd0*/  IADD3.X R94, R99, R95, RZ, P0, !PT ;  /* 0x0000005f635e7210 */ /* 0x000fe400007fe4ff */
[----:B------:R-:W-:-:S05]  /*2be0*/  IADD3 R62, P0, R20, R62, RZ ;  /* 0x0000003e143e7210 */ /* 0x000fca0007f1e0ff */
[----:B------:R-:W-:Y:S01]  /*2bf0*/  IMAD.X R63, R21, 0x1, R99, P0 ;  /* 0x00000001153f7824 */ /* 0x000fe200000e0663 */
[----:B------:R-:W-:Y:S01]  /*2c00*/  LEA R60, P0, R96, R90, 0x2 ;  /* 0x0000005a603c7211 */ /* 0x000fe200078010ff */
[----:B------:R-:W-:-:S03]  /*2c10*/  IMAD.WIDE.U32 R62, R23, R92, R62 ;  /* 0x0000005c173e7225 */ /* 0x000fc600078e003e */
[-C--:B------:R-:W-:Y:S01]  /*2c20*/  LEA.HI.X R61, R96, R91.reuse, R94, 0x2, P0 ;  /* 0x0000005b603d7211 */ /* 0x080fe200000f145e */
[----:B------:R-:W-:Y:S01]  /*2c30*/  IMAD.IADD R21, R113, 0x1, R63 ;  /* 0x0000000171157824 */ /* 0x000fe200078e023f */
[C---:B------:R-:W-:Y:S02]  /*2c40*/  LEA R20, P0, R62.reuse, R90, 0x2 ;  /* 0x0000005a3e147211 */ /* 0x040fe400078010ff */
[----:B------:R-:W-:Y:S02]  /*2c50*/  P2R R90, PR, RZ, 0x4 ;  /* 0x00000004ff5a7803 */ /* 0x000fe40000000000 */
[----:B------:R-:W-:Y:S02]  /*2c60*/  LEA.HI.X R21, R62, R91, R21, 0x2, P0 ;  /* 0x0000005b3e157211 */ /* 0x000fe400000f1415 */
[----:B------:R-:W-:-:S13]  /*2c70*/  ISETP.GT.AND P0, PT, R3, RZ, P2 ;  /* 0x000000ff0300720c */ /* 0x000fda0001704270 */
[----:B0-----:R-:W-:Y:S05]  /*2c80*/  @!P0 BRA `(.L_x_49) ;  /* 0x0000000000048947 */ /* 0x001fea0003800000 */
[----:B------:R0:W5:Y:S02]  /*2c90*/  LDG.E.LTC128B R106, desc[UR36][R8.64+0x40] ;  /* 0x00004024086a7981 */ /* 0x000164000c1e1920 */
.L_x_49:
[----:B------:R-:W-:Y:S05]  /*2ca0*/  BSYNC B1 ;  /* 0x0000000000017941 */ /* 0x000fea0003800000 */
.L_x_48:
[----:B-----5:R-:W-:Y:S01]  /*2cb0*/  FMUL R23, R106, R89 ;  /* 0x000000596a177220 */ /* 0x020fe20000400000 */
[----:B------:R-:W-:Y:S01]  /*2cc0*/  ISETP.GT.AND P1, PT, R4, 0x11, PT ;  /* 0x000000110400780c */ /* 0x000fe20003f24270 */
[----:B------:R-:W-:Y:S02]  /*2cd0*/  BSSY B1, `(.L_x_50) ;  /* 0x0000007000017945 */ /* 0x000fe40003800000 */
[----:B------:R-:W-:Y:S01]  /*2ce0*/  FFMA R23, R64, R88, R23 ;  /* 0x0000005840177223 */ /* 0x000fe20000000017 */
[----:B------:R-:W-:-:S04]  /*2cf0*/  P2R R92, PR, RZ, 0x2 ;  /* 0x00000002ff5c7803 */ /* 0x000fc80000000000 */
[----:B------:R0:W-:Y:S01]  /*2d00*/  @P0 STG.E desc[UR36][R14.64+0x40], R23 ;  /* 0x000040170e000986 */ /* 0x0001e2000c101924 */
[----:B------:R-:W-:-:S13]  /*2d10*/  ISETP.GT.AND P0, PT, R3, RZ, P1 ;  /* 0x000000ff0300720c */ /* 0x000fda0000f04270 */
[----:B0-----:R-:W-:Y:S05]  /*2d20*/  @!P0 BRA `(.L_x_51) ;  /* 0x0000000000048947 */ /* 0x001fea0003800000 */
[----:B------:R0:W5:Y:S02]  /*2d30*/  LDG.E.LTC128B R106, desc[UR36][R8.64+0x44] ;  /* 0x00004424086a7981 */ /* 0x000164000c1e1920 */
.L_x_51:
[----:B------:R-:W-:Y:S05]  /*2d40*/  BSYNC B1 ;  /* 0x0000000000017941 */ /* 0x000fea0003800000 */
.L_x_50:
[----:B-----5:R-:W-:Y:S01]  /*2d50*/  FMUL R62, R106, R89 ;  /* 0x000000596a3e7220 */ /* 0x020fe20000400000 */
[----:B------:R-:W-:Y:S03]  /*2d60*/  BSSY B1, `(.L_x_52) ;  /* 0x0000006000017945 */ /* 0x000fe60003800000 */
[----:B------:R-:W-:-:S05]  /*2d70*/  FFMA R65, R65, R88, R62 ;  /* 0x0000005841417223 */ /* 0x000fca000000003e */
[----:B------:R0:W-:Y:S01]  /*2d80*/  @P0 STG.E desc[UR36][R14.64+0x44], R65 ;  /* 0x000044410e000986 */ /* 0x0001e2000c101924 */
[----:B------:R-:W-:-:S13]  /*2d90*/  ISETP.GT.AND P0, PT, R3, 0x8, P2 ;  /* 0x000000080300780c */ /* 0x000fda0001704270 */
[----:B0-----:R-:W-:Y:S05]  /*2da0*/  @!P0 BRA `(.L_x_53) ;  /* 0x0000000000048947 */ /* 0x001fea0003800000 */
[----:B------:R0:W5:Y:S02]  /*2db0*/  LDG.E.LTC128B R106, desc[UR36][R12.64+0x40] ;  /* 0x000040240c6a7981 */ /* 0x000164000c1e1920 */
.L_x_53:
[----:B------:R-:W-:Y:S05]  /*2dc0*/  BSYNC B1 ;  /* 0x0000000000017941 */ /* 0x000fea0003800000 */
.L_x_52:
[----:B-----5:R-:W-:Y:S01]  /*2dd0*/  FMUL R23, R106, R89 ;  /* 0x000000596a177220 */ /* 0x020fe20000400000 */
[----:B------:R-:W-:Y:S03]  /*2de0*/  BSSY B1, `(.L_x_54) ;  /* 0x0000006000017945 */ /* 0x000fe60003800000 */
[----:B------:R-:W-:-:S05]  /*2df0*/  FFMA R23, R66, R88, R23 ;  /* 0x0000005842177223 */ /* 0x000fca0000000017 */
[----:B------:R0:W-:Y:S01]  /*2e00*/  @P0 STG.E desc[UR36][R56.64+0x40], R23 ;  /* 0x0000401738000986 */ /* 0x0001e2000c101924 */
[----:B------:R-:W-:-:S13]  /*2e10*/  ISETP.GT.AND P0, PT, R3, 0x8, P1 ;  /* 0x000000080300780c */ /* 0x000fda0000f04270 */
[----:B0-----:R-:W-:Y:S05]  /*2e20*/  @!P0 BRA `(.L_x_55) ;  /* 0x0000000000048947 */ /* 0x001fea0003800000 */
[----:B------:R0:W5:Y:S02]  /*2e30*/  LDG.E.LTC128B R106, desc[UR36][R12.64+0x44] ;  /* 0x000044240c6a7981 */ /* 0x000164000c1e1920 */
.L_x_55:
[----:B------:R-:W-:Y:S05]  /*2e40*/  BSYNC B1 ;  /* 0x0000000000017941 */ /* 0x000fea0003800000 */
.L_x_54:
        /* <DEDUP_REMOVED lines=9> */
.L_x_57:
[----:B------:R-:W-:Y:S05]  /*2ee0*/  BSYNC B1 ;  /* 0x0000000000017941 */ /* 0x000fea0003800000 */
.L_x_56:
        /* <DEDUP_REMOVED lines=9> */
.L_x_59:
[----:B------:R-:W-:Y:S05]  /*2f80*/  BSYNC B1 ;  /* 0x0000000000017941 */ /* 0x000fea0003800000 */
.L_x_58:
[----:B-----5:R-:W-:Y:S01]  /*2f90*/  FMUL R62, R106, R89 ;  /* 0x000000596a3e7220 */ /* 0x020fe20000400000 */
[----:B------:R-:W-:Y:S03]  /*2fa0*/  BSSY B1, `(.L_x_60) ;  /* 0x0000006000017945 */ /* 0x000fe60003800000 */
[----:B------:R-:W-:-:S05]  /*2fb0*/  FFMA R69, R69, R88, R62 ;  /* 0x0000005845457223 */ /* 0x000fca000000003e */
[----:B------:R0:W-:Y:S01]  /*2fc0*/  @P0 STG.E desc[UR36][R14.64+0x64], R69 ;  /* 0x000064450e000986 */ /* 0x0001e2000c101924 */
[----:B------:R-:W-:-:S13]  /*2fd0*/  ISETP.GT.AND P0, PT, R3, 0x8, P2 ;  /* 0x000000080300780c */ /* 0x000fda0001704270 */
[----:B0-----:R-:W-:Y:S05]  /*2fe0*/  @!P0 BRA `(.L_x_61) ;  /* 0x0000000000048947 */ /* 0x001fea0003800000 */
[----:B------:R0:W5:Y:S02]  /*2ff0*/  LDG.E.LTC128B R106, desc[UR36][R12.64+0x60] ;  /* 0x000060240c6a7981 */ /* 0x000164000c1e1920 */
.L_x_61:
[----:B------:R-:W-:Y:S05]  /*3000*/  BSYNC B1 ;  /* 0x0000000000017941 */ /* 0x000fea0003800000 */
.L_x_60:
[----:B-----5:R-:W-:Y:S01]  /*3010*/  FMUL R23, R106, R89 ;  /* 0x000000596a177220 */ /* 0x020fe20000400000 */
[----:B------:R-:W-:Y:S03]  /*3020*/  BSSY B1, `(.L_x_62) ;  /* 0x0000006000017945 */ /* 0x000fe60003800000 */
[----:B------:R-:W-:-:S05]  /*3030*/  FFMA R23, R70, R88, R23 ;  /* 0x0000005846177223 */ /* 0x000fca0000000017 */
[----:B------:R0:W-:Y:S01]  /*3040*/  @P0 STG.E desc[UR36][R56.64+0x60], R23 ;  /* 0x0000601738000986 */ /* 0x0001e2000c101924 */
[----:B------:R-:W-:-:S13]  /*3050*/  ISETP.GT.AND P0, PT, R3, 0x8, P1 ;  /* 0x000000080300780c */ /* 0x000fda0000f04270 */
[----:B0-----:R-:W-:Y:S05]  /*3060*/  @!P0 BRA `(.L_x_63) ;  /* 0x0000000000048947 */ /* 0x001fea0003800000 */
[----:B------:R0:W5:Y:S02]  /*3070*/  LDG.E.LTC128B R106, desc[UR36][R12.64+0x64] ;  /* 0x000064240c6a7981 */ /* 0x000164000c1e1920 */
.L_x_63:
[----:B------:R-:W-:Y:S05]  /*3080*/  BSYNC B1 ;  /* 0x0000000000017941 */ /* 0x000fea0003800000 */
.L_x_62:
        /* <DEDUP_REMOVED lines=9> */
.L_x_65:
[----:B------:R-:W-:Y:S05]  /*3120*/  BSYNC B1 ;  /* 0x0000000000017941 */ /* 0x000fea0003800000 */
.L_x_64:
        /* <DEDUP_REMOVED lines=9> */
.L_x_67:
[----:B------:R-:W-:Y:S05]  /*31c0*/  BSYNC B1 ;  /* 0x0000000000017941 */ /* 0x000fea0003800000 */
.L_x_66:
[----:B-----5:R-:W-:Y:S01]  /*31d0*/  FMUL R62, R106, R89 ;  /* 0x000000596a3e7220 */ /* 0x020fe20000400000 */
[----:B------:R-:W-:Y:S03]  /*31e0*/  BSSY B1, `(.L_x_68) ;  /* 0x0000006000017945 */ /* 0x000fe60003800000 */
[----:B------:R-:W-:-:S05]  /*31f0*/  FFMA R73, R73, R88, R62 ;  /* 0x0000005849497223 */ /* 0x000fca000000003e */
[----:B------:R0:W-:Y:S01]  /*3200*/  @P0 STG.E desc[UR36][R14.64+0x84], R73 ;  /* 0x000084490e000986 */ /* 0x0001e2000c101924 */
[----:B------:R-:W-:-:S13]  /*3210*/  ISETP.GT.AND P0, PT, R3, 0x8, P2 ;  /* 0x000000080300780c */ /* 0x000fda0001704270 */
[----:B0-----:R-:W-:Y:S05]  /*3220*/  @!P0 BRA `(.L_x_69) ;  /* 0x0000000000048947 */ /* 0x001fea0003800000 */
[----:B------:R0:W5:Y:S02]  /*3230*/  LDG.E.LTC128B R106, desc[UR36][R12.64+0x80] ;  /* 0x000080240c6a7981 */ /* 0x000164000c1e1920 */
.L_x_69:
[----:B------:R-:W-:Y:S05]  /*3240*/  BSYNC B1 ;  /* 0x0000000000017941 */ /* 0x000fea0003800000 */
.L_x_68:
[----:B-----5:R-:W-:Y:S01]  /*3250*/  FMUL R23, R106, R89 ;  /* 0x000000596a177220 */ /* 0x020fe20000400000 */
[----:B------:R-:W-:Y:S03]  /*3260*/  BSSY B1, `(.L_x_70) ;  /* 0x0000006000017945 */ /* 0x000fe60003800000 */
[----:B------:R-:W-:-:S05]  /*3270*/  FFMA R23, R74, R88, R23 ;  /* 0x000000584a177223 */ /* 0x000fca0000000017 */
[----:B------:R0:W-:Y:S01]  /*3280*/  @P0 STG.E desc[UR36][R56.64+0x80], R23 ;  /* 0x0000801738000986 */ /* 0x0001e2000c101924 */
[----:B------:R-:W-:-:S13]  /*3290*/  ISETP.GT.AND P0, PT, R3, 0x8, P1 ;  /* 0x000000080300780c */ /* 0x000fda0000f04270 */
[----:B0-----:R-:W-:Y:S05]  /*32a0*/  @!P0 BRA `(.L_x_71) ;  /* 0x0000000000048947 */ /* 0x001fea0003800000 */
[----:B------:R0:W5:Y:S02]  /*32b0*/  LDG.E.LTC128B R106, desc[UR36][R12.64+0x84] ;  /* 0x000084240c6a7981 */ /* 0x000164000c1e1920 */
.L_x_71:
[----:B------:R-:W-:Y:S05]  /*32c0*/  BSYNC B1 ;  /* 0x0000000000017941 */ /* 0x000fea0003800000 */
.L_x_70:
        /* <DEDUP_REMOVED lines=9> */
.L_x_73:
[----:B------:R-:W-:Y:S05]  /*3360*/  BSYNC B1 ;  /* 0x0000000000017941 */ /* 0x000fea0003800000 */
.L_x_72:
[----:B-----5:R-:W-:Y:S01]  /*3370*/  FMUL R23, R106, R89 ;  /* 0x000000596a177220 */ /* 0x020fe20000400000 */
[----:B------:R-:W-:Y:S01]  /*3380*/  ISETP.GT.AND P4, PT, R4, 0x29, PT ;  /* 0x000000290400780c */ /* 0x000fe20003f84270 */
[----:B------:R-:W-:Y:S02]  /*3390*/  BSSY B1, `(.L_x_74) ;  /* 0x0000007000017945 */ /* 0x000fe40003800000 */
[----:B------:R-:W-:-:S05]  /*33a0*/  FFMA R23, R76, R88, R23 ;  /* 0x000000584c177223 */ /* 0x000fca0000000017 */
[----:B------:R1:W-:Y:S01]  /*33b0*/  @P0 STG.E desc[UR36][R14.64+0xa0], R23 ;  /* 0x0000a0170e000986 */ /* 0x0003e2000c101924 */
[----:B------:R-:W-:Y:S02]  /*33c0*/  ISETP.GT.AND P0, PT, R3, RZ, P4 ;  /* 0x000000ff0300720c */ /* 0x000fe40002704270 */
[----:B-1----:R-:W-:-:S11]  /*33d0*/  P2R R23, PR, RZ, 0x10 ;  /* 0x00000010ff177803 */ /* 0x002fd60000000000 */
[----:B------:R-:W-:Y:S05]  /*33e0*/  @!P0 BRA `(.L_x_75) ;  /* 0x0000000000048947 */ /* 0x000fea0003800000 */
[----:B------:R1:W5:Y:S02]  /*33f0*/  LDG.E.LTC128B R106, desc[UR36][R8.64+0xa4] ;  /* 0x0000a424086a7981 */ /* 0x000364000c1e1920 */
.L_x_75:
[----:B------:R-:W-:Y:S05]  /*3400*/  BSYNC B1 ;  /* 0x0000000000017941 */ /* 0x000fea0003800000 */
.L_x_74:
[----:B-----5:R-:W-:Y:S01]  /*3410*/  FMUL R62, R106, R89 ;  /* 0x000000596a3e7220 */ /* 0x020fe20000400000 */
[----:B------:R-:W-:Y:S03]  /*3420*/  BSSY B1, `(.L_x_76) ;  /* 0x0000006000017945 */ /* 0x000fe60003800000 */
[----:B------:R-:W-:-:S05]  /*3430*/  FFMA R77, R77, R88, R62 ;  /* 0x000000584d4d7223 */ /* 0x000fca000000003e */
[----:B------:R0:W-:Y:S01]  /*3440*/  @P0 STG.E desc[UR36][R14.64+0xa4], R77 ;  /* 0x0000a44d0e000986 */ /* 0x0001e2000c101924 */
[----:B------:R-:W-:-:S13]  /*3450*/  ISETP.GT.AND P0, PT, R3, 0x8, P1 ;  /* 0x000000080300780c */ /* 0x000fda0000f04270 */
[----:B0-----:R-:W-:Y:S05]  /*3460*/  @!P0 BRA `(.L_x_77) ;  /* 0x0000000000048947 */ /* 0x001fea0003800000 */
[----:B------:R0:W5:Y:S02]  /*3470*/  LDG.E.LTC128B R106, desc[UR36][R12.64+0xa0] ;  /* 0x0000a0240c6a7981 */ /* 0x000164000c1e1920 */
.L_x_77:
[----:B------:R-:W-:Y:S05]  /*3480*/  BSYNC B1 ;  /* 0x0000000000017941 */ /* 0x000fea0003800000 */
.L_x_76:
[----:B-----5:R-:W-:Y:S01]  /*3490*/  FMUL R23, R106, R89 ;  /* 0x000000596a177220 */ /* 0x020fe20000400000 */
[----:B------:R-:W-:Y:S03]  /*34a0*/  BSSY B1, `(.L_x_78) ;  /* 0x0000006000017945 */ /* 0x000fe60003800000 */
[----:B------:R-:W-:-:S05]  /*34b0*/  FFMA R23, R78, R88, R23 ;  /* 0x000000584e177223 */ /* 0x000fca0000000017 */
[----:B------:R0:W-:Y:S01]  /*34c0*/  @P0 STG.E desc[UR36][R56.64+0xa0], R23 ;  /* 0x0000a01738000986 */ /* 0x0001e2000c101924 */
[----:B------:R-:W-:-:S13]  /*34d0*/  ISETP.GT.AND P0, PT, R3, 0x8, P4 ;  /* 0x000000080300780c */ /* 0x000fda0002704270 */
[----:B0-----:R-:W-:Y:S05]  /*34e0*/  @!P0 BRA `(.L_x_79) ;  /* 0x0000000000048947 */ /* 0x001fea0003800000 */
[----:B------:R0:W5:Y:S02]  /*34f0*/  LDG.E.LTC128B R106, desc[UR36][R12.64+0xa4] ;  /* 0x0000a4240c6a7981 */ /* 0x000164000c1e1920 */
.L_x_79:
[----:B------:R-:W-:Y:S05]  /*3500*/  BSYNC B1 ;  /* 0x0000000000017941 */ /* 0x000fea0003800000 */
.L_x_78:
[----:B-----5:R-:W-:Y:S01]  /*3510*/  FMUL R62, R106, R89 ;  /* 0x000000596a3e7220 */ /* 0x020fe20000400000 */
[----:B------:R-:W-:Y:S01]  /*3520*/  ISETP.GT.AND P6, PT, R4, 0x30, PT ;  /* 0x000000300400780c */ /* 0x000fe20003fc4270 */
[----:B------:R-:W-:Y:S02]  /*3530*/  BSSY B1, `(.L_x_80) ;  /* 0x0000006000017945 */ /* 0x000fe40003800000 */
[----:B------:R-:W-:-:S05]  /*3540*/  FFMA R79, R79, R88, R62 ;  /* 0x000000584f4f7223 */ /* 0x000fca000000003e */
[----:B------:R0:W-:Y:S01]  /*3550*/  @P0 STG.E desc[UR36][R56.64+0xa4], R79 ;  /* 0x0000a44f38000986 */ /* 0x0001e2000c101924 */
[----:B------:R-:W-:-:S13]  /*3560*/  ISETP.GT.AND P0, PT, R3, RZ, P6 ;  /* 0x000000ff0300720c */ /* 0x000fda0003704270 */
[----:B0-----:R-:W-:Y:S05]  /*3570*/  @!P0 BRA `(.L_x_81) ;  /* 0x0000000000048947 */ /* 0x001fea0003800000 */
[----:B------:R0:W5:Y:S02]  /*3580*/  LDG.E.LTC128B R106, desc[UR36][R8.64+0xc0] ;  /* 0x0000c024086a7981 */ /* 0x000164000c1e1920 */
.L_x_81:
[----:B------:R-:W-:Y:S05]  /*3590*/  BSYNC B1 ;  /* 0x0000000000017941 */ /* 0x000fea0003800000 */
.L_x_80:
        /* <DEDUP_REMOVED lines=8> */
.L_x_83:
[----:B------:R-:W-:Y:S05]  /*3620*/  BSYNC B1 ;  /* 0x0000000000017941 */ /* 0x000fea0003800000 */
.L_x_82:
[----:B-----5:R-:W-:Y:S01]  /*3630*/  FMUL R62, R106, R89 ;  /* 0x000000596a3e7220 */ /* 0x020fe20000400000 */
[----:B------:R-:W-:Y:S03]  /*3640*/  BSSY B1, `(.L_x_84) ;  /* 0x0000006000017945 */ /* 0x000fe60003800000 */
[----:B------:R-:W-:-:S05]  /*3650*/  FFMA R81, R81, R88, R62 ;  /* 0x0000005851517223 */ /* 0x000fca000000003e */
[----:B------:R0:W-:Y:S01]  /*3660*/  @P0 STG.E desc[UR36][R14.64+0xc4], R81 ;  /* 0x0000c4510e000986 */ /* 0x0001e2000c101924 */
[----:B------:R-:W-:-:S13]  /*3670*/  ISETP.GT.AND P0, PT, R3, 0x8, P6 ;  /* 0x000000080300780c */ /* 0x000fda0003704270 */
[----:B0-----:R-:W-:Y:S05]  /*3680*/  @!P0 BRA `(.L_x_85) ;  /* 0x0000000000048947 */ /* 0x001fea0003800000 */
[----:B------:R0:W5:Y:S02]  /*3690*/  LDG.E.LTC128B R106, desc[UR36][R12.64+0xc0] ;  /* 0x0000c0240c6a7981 */ /* 0x000164000c1e1920 */
.L_x_85:
[----:B------:R-:W-:Y:S05]  /*36a0*/  BSYNC B1 ;  /* 0x0000000000017941 */ /* 0x000fea0003800000 */
.L_x_84:
[----:B-----5:R-:W-:Y:S01]  /*36b0*/  FMUL R23, R106, R89 ;  /* 0x000000596a177220 */ /* 0x020fe20000400000 */
[----:B------:R-:W-:Y:S03]  /*36c0*/  BSSY B1, `(.L_x_86) ;  /* 0x0000006000017945 */ /* 0x000fe60003800000 */
[----:B------:R-:W-:-:S05]  /*36d0*/  FFMA R23, R82, R88, R23 ;  /* 0x0000005852177223 */ /* 0x000fca0000000017 */
[----:B------:R0:W-:Y:S01]  /*36e0*/  @P0 STG.E desc[UR36][R56.64+0xc0], R23 ;  /* 0x0000c01738000986 */ /* 0x0001e2000c101924 */
[----:B------:R-:W-:-:S13]  /*36f0*/  ISETP.GT.AND P0, PT, R3, 0x8, P2 ;  /* 0x000000080300780c */ /* 0x000fda0001704270 */
[----:B0-----:R-:W-:Y:S05]  /*3700*/  @!P0 BRA `(.L_x_87) ;  /* 0x0000000000048947 */ /* 0x001fea0003800000 */
[----:B------:R0:W5:Y:S02]  /*3710*/  LDG.E.LTC128B R106, desc[UR36][R12.64+0xc4] ;  /* 0x0000c4240c6a7981 */ /* 0x000164000c1e1920 */
.L_x_87:
[----:B------:R-:W-:Y:S05]  /*3720*/  BSYNC B1 ;  /* 0x0000000000017941 */ /* 0x000fea0003800000 */
.L_x_86:
        /* <DEDUP_REMOVED lines=8> */
.L_x_89:
[----:B------:R-:W-:Y:S05]  /*37b0*/  BSYNC B1 ;  /* 0x0000000000017941 */ /* 0x000fea0003800000 */
.L_x_88:
[----:B-----5:R-:W-:Y:S01]  /*37c0*/  FMUL R23, R106, R89 ;  /* 0x000000596a177220 */ /* 0x020fe20000400000 */
[----:B------:R-:W-:Y:S03]  /*37d0*/  BSSY B1, `(.L_x_90) ;  /* 0x000000d000017945 */ /* 0x000fe60003800000 */
[----:B------:R-:W-:-:S05]  /*37e0*/  FFMA R23, R84, R88, R23 ;  /* 0x0000005854177223 */ /* 0x000fca0000000017 */
[----:B------:R0:W-:Y:S01]  /*37f0*/  @P0 STG.E desc[UR36][R14.64+0xe0], R23 ;  /* 0x0000e0170e000986 */ /* 0x0001e2000c101924 */
[----:B------:R-:W-:-:S05]  /*3800*/  IADD3 R64, P0, R93, R56, RZ ;  /* 0x000000385d407210 */ /* 0x000fca0007f1e0ff */
[----:B------:R-:W-:Y:S01]  /*3810*/  IMAD.X R65, R5, 0x1, R57, P0 ;  /* 0x0000000105417824 */ /* 0x000fe200000e0639 */
[----:B------:R-:W-:-:S05]  /*3820*/  IADD3 R66, P0, R93, R56, RZ ;  /* 0x000000385d427210 */ /* 0x000fca0007f1e0ff */
[----:B------:R-:W-:Y:S01]  /*3830*/  IMAD.X R67, R5, 0x1, R57, P0 ;  /* 0x0000000105437824 */ /* 0x000fe200000e0639 */
[----:B------:R-:W-:-:S05]  /*3840*/  IADD3 R62, P0, R93, R14, RZ ;  /* 0x0000000e5d3e7210 */ /* 0x000fca0007f1e0ff */
[----:B------:R-:W-:Y:S01]  /*3850*/  IMAD.X R63, R5, 0x1, R15, P0 ;  /* 0x00000001053f7824 */ /* 0x000fe200000e060f */
[----:B------:R-:W-:-:S04]  /*3860*/  ISETP.GT.AND P0, PT, R4, 0x39, PT ;  /* 0x000000390400780c */ /* 0x000fc80003f04270 */
[----:B------:R-:W-:-:S13]  /*3870*/  ISETP.GT.AND P3, PT, R3, RZ, P0 ;  /* 0x000000ff0300720c */ /* 0x000fda0000764270 */
[----:B0-----:R-:W-:Y:S05]  /*3880*/  @!P3 BRA `(.L_x_91) ;  /* 0x000000000004b947 */ /* 0x001fea0003800000 */
[----:B------:R0:W5:Y:S02]  /*3890*/  LDG.E.LTC128B R106, desc[UR36][R8.64+0xe4] ;  /* 0x0000e424086a7981 */ /* 0x000164000c1e1920 */
.L_x_91:
[----:B------:R-:W-:Y:S05]  /*38a0*/  BSYNC B1 ;  /* 0x0000000000017941 */ /* 0x000fea0003800000 */
.L_x_90:
[----:B-----5:R-:W-:Y:S01]  /*38b0*/  FMUL R4, R106, R89 ;  /* 0x000000596a047220 */ /* 0x020fe20000400000 */
[----:B------:R-:W-:Y:S03]  /*38c0*/  BSSY B1, `(.L_x_92) ;  /* 0x0000006000017945 */ /* 0x000fe60003800000 */
[----:B------:R-:W-:-:S05]  /*38d0*/  FFMA R85, R85, R88, R4 ;  /* 0x0000005855557223 */ /* 0x000fca0000000004 */
[----:B------:R0:W-:Y:S01]  /*38e0*/  @P3 STG.E desc[UR36][R14.64+0xe4], R85 ;  /* 0x0000e4550e003986 */ /* 0x0001e2000c101924 */
[----:B------:R-:W-:-:S13]  /*38f0*/  ISETP.GT.AND P3, PT, R3, 0x8, P1 ;  /* 0x000000080300780c */ /* 0x000fda0000f64270 */
[----:B0-----:R-:W-:Y:S05]  /*3900*/  @!P3 BRA `(.L_x_93) ;  /* 0x000000000004b947 */ /* 0x001fea0003800000 */
[----:B------:R0:W5:Y:S02]  /*3910*/  LDG.E.LTC128B R106, desc[UR36][R12.64+0xe0] ;  /* 0x0000e0240c6a7981 */ /* 0x000164000c1e1920 */
.L_x_93:
[----:B------:R-:W-:Y:S05]  /*3920*/  BSYNC B1 ;  /* 0x0000000000017941 */ /* 0x000fea0003800000 */
.L_x_92:
[----:B-----5:R-:W-:Y:S01]  /*3930*/  FMUL R5, R106, R89 ;  /* 0x000000596a057220 */ /* 0x020fe20000400000 */
[----:B------:R-:W-:Y:S03]  /*3940*/  BSSY B1, `(.L_x_94) ;  /* 0x0000006000017945 */ /* 0x000fe60003800000 */
[----:B------:R-:W-:-:S05]  /*3950*/  FFMA R5, R86, R88, R5 ;  /* 0x0000005856057223 */ /* 0x000fca0000000005 */
[----:B------:R0:W-:Y:S01]  /*3960*/  @P3 STG.E desc[UR36][R56.64+0xe0], R5 ;  /* 0x0000e00538003986 */ /* 0x0001e2000c101924 */
[----:B------:R-:W-:-:S13]  /*3970*/  ISETP.GT.AND P3, PT, R3, 0x8, P0 ;  /* 0x000000080300780c */ /* 0x000fda0000764270 */
[----:B0-----:R-:W-:Y:S05]  /*3980*/  @!P3 BRA `(.L_x_95) ;  /* 0x000000000004b947 */ /* 0x001fea0003800000 */
[----:B------:R0:W5:Y:S02]  /*3990*/  LDG.E.LTC128B R106, desc[UR36][R12.64+0xe4] ;  /* 0x0000e4240c6a7981 */ /* 0x000164000c1e1920 */
.L_x_95:
[----:B------:R-:W-:Y:S05]  /*39a0*/  BSYNC B1 ;  /* 0x0000000000017941 */ /* 0x000fea0003800000 */
.L_x_94:
[----:B-----5:R-:W-:-:S04]  /*39b0*/  FMUL R4, R106, R89 ;  /* 0x000000596a047220 */ /* 0x020fc80000400000 */
[----:B------:R-:W-:-:S05]  /*39c0*/  FFMA R87, R87, R88, R4 ;  /* 0x0000005857577223 */ /* 0x000fca0000000004 */
[----:B------:R0:W-:Y:S01]  /*39d0*/  @P3 STG.E desc[UR36][R56.64+0xe4], R87 ;  /* 0x0000e45738003986 */ /* 0x0001e2000c101924 */
[----:B------:R-:W-:-:S13]  /*39e0*/  ISETP.GT.AND P3, PT, R3, 0x80, P5 ;  /* 0x000000800300780c */ /* 0x000fda0002f64270 */
[----:B------:R-:W2:Y:S01]  /*39f0*/  @P3 LDG.E.LTC128B R106, desc[UR36][R58.64] ;  /* 0x000000243a6a3981 */ /* 0x000ea2000c1e1920 */
[----:B------:R-:W-:Y:S01]  /*3a00*/  BSSY B1, `(.L_x_96) ;  /* 0x0000008000017945 */ /* 0x000fe20003800000 */
[----:B--2---:R-:W-:-:S04]  /*3a10*/  FMUL R5, R106, R89 ;  /* 0x000000596a057220 */ /* 0x004fc80000400000 */
[----:B------:R-:W-:-:S05]  /*3a20*/  FFMA R5, R24, R88, R5 ;  /* 0x0000005818057223 */ /* 0x000fca0000000005 */
[----:B------:R0:W-:Y:S01]  /*3a30*/  @P3 STG.E desc[UR36][R62.64], R5 ;  /* 0x000000053e003986 */ /* 0x0001e2000c101924 */
[----:B------:R-:W-:-:S04]  /*3a40*/  ISETP.NE.AND P3, PT, R107, RZ, PT ;  /* 0x000000ff6b00720c */ /* 0x000fc80003f65270 */
[----:B------:R-:W-:-:S13]  /*3a50*/  ISETP.GT.AND P3, PT, R3, 0x80, P3 ;  /* 0x000000800300780c */ /* 0x000fda0001f64270 */
[----:B0-----:R-:W-:Y:S05]  /*3a60*/  @!P3 BRA `(.L_x_97) ;  /* 0x000000000004b947 */ /* 0x001fea0003800000 */
[----:B------:R0:W5:Y:S02]  /*3a70*/  LDG.E.LTC128B R106, desc[UR36][R10.64+0x4] ;  /* 0x000004240a6a7981 */ /* 0x000164000c1e1920 */
.L_x_97:
[----:B------:R-:W-:Y:S05]  /*3a80*/  BSYNC B1 ;  /* 0x0000000000017941 */ /* 0x000fea0003800000 */
.L_x_96:
[----:B-----5:R-:W-:Y:S01]  /*3a90*/  FMUL R4, R106, R89 ;  /* 0x000000596a047220 */ /* 0x020fe20000400000 */
[----:B------:R-:W-:Y:S01]  /*3aa0*/  @P3 IMAD.MOV.U32 R5, RZ, RZ, R63 ;  /* 0x000000ffff053224 */ /* 0x000fe200078e003f */
[----:B------:R-:W-:Y:S01]  /*3ab0*/  ISETP.GT.AND P5, PT, R3, 0x88, P5 ;  /* 0x000000880300780c */ /* 0x000fe20002fa4270 */
[----:B------:R-:W-:Y:S01]  /*3ac0*/  BSSY B1, `(.L_x_98) ;  /* 0x0000006000017945 */ /* 0x000fe20003800000 */
[----:B------:R-:W-:Y:S01]  /*3ad0*/  FFMA R25, R25, R88, R4 ;  /* 0x0000005819197223 */ /* 0x000fe20000000004 */
[----:B------:R-:W-:-:S05]  /*3ae0*/  @P3 IMAD.MOV.U32 R4, RZ, RZ, R62 ;  /* 0x000000ffff043224 */ /* 0x000fca00078e003e */
[----:B------:R2:W-:Y:S05]  /*3af0*/  @P3 STG.E desc[UR36][R4.64+0x4], R25 ;  /* 0x0000041904003986 */ /* 0x0005ea000c101924 */
[----:B------:R-:W-:Y:S05]  /*3b00*/  @!P5 BRA `(.L_x_99) ;  /* 0x000000000004d947 */ /* 0x000fea0003800000 */
[----:B------:R0:W5:Y:S02]  /*3b10*/  LDG.E.LTC128B R106, desc[UR36][R60.64] ;  /* 0x000000243c6a7981 */ /* 0x000164000c1e1920 */
.L_x_99:
[----:B------:R-:W-:Y:S05]  /*3b20*/  BSYNC B1 ;  /* 0x0000000000017941 */ /* 0x000fea0003800000 */
.L_x_98:
[----:B--2--5:R-:W-:Y:S01]  /*3b30*/  FMUL R5, R106, R89 ;  /* 0x000000596a057220 */ /* 0x024fe20000400000 */
[----:B------:R-:W-:Y:S01]  /*3b40*/  ISETP.NE.AND P3, PT, R107, RZ, PT ;  /* 0x000000ff6b00720c */ /* 0x000fe20003f65270 */
[----:B------:R-:W-:Y:S02]  /*3b50*/  BSSY B1, `(.L_x_100) ;  /* 0x0000006000017945 */ /* 0x000fe40003800000 */
[----:B------:R-:W-:Y:S01]  /*3b60*/  FFMA R5, R26, R88, R5 ;  /* 0x000000581a057223 */ /* 0x000fe20000000005 */
[----:B------:R-:W-:-:S04]  /*3b70*/  ISETP.GT.AND P3, PT, R3, 0x88, P3 ;  /* 0x000000880300780c */ /* 0x000fc80001f64270 */
[----:B------:R2:W-:Y:S09]  /*3b80*/  @P5 STG.E desc[UR36][R64.64], R5 ;  /* 0x0000000540005986 */ /* 0x0005f2000c101924 */
[----:B------:R-:W-:Y:S05]  /*3b90*/  @!P3 BRA `(.L_x_101) ;  /* 0x000000000004b947 */ /* 0x000fea0003800000 */
[----:B------:R0:W5:Y:S02]  /*3ba0*/  LDG.E.LTC128B R106, desc[UR36][R20.64+0x4] ;  /* 0x00000424146a7981 */ /* 0x000164000c1e1920 */
.L_x_101:
[----:B------:R-:W-:Y:S05]  /*3bb0*/  BSYNC B1 ;  /* 0x0000000000017941 */ /* 0x000fea0003800000 */
.L_x_100:
[----:B-----5:R-:W-:Y:S01]  /*3bc0*/  FMUL R4, R106, R89 ;  /* 0x000000596a047220 */ /* 0x020fe20000400000 */
[----:B------:R-:W-:Y:S01]  /*3bd0*/  ISETP.NE.AND P5, PT, R104, RZ, PT ;  /* 0x000000ff6800720c */ /* 0x000fe20003fa5270 */
[----:B------:R-:W-:Y:S02]  /*3be0*/  BSSY B1, `(.L_x_102) ;  /* 0x0000006000017945 */ /* 0x000fe40003800000 */
[----:B------:R-:W-:-:S05]  /*3bf0*/  FFMA R27, R27, R88, R4 ;  /* 0x000000581b1b7223 */ /* 0x000fca0000000004 */
[----:B------:R0:W-:Y:S01]  /*3c00*/  @P3 STG.E desc[UR36][R66.64+0x4], R27 ;  /* 0x0000041b42003986 */ /* 0x0001e2000c101924 */
[----:B------:R-:W-:-:S13]  /*3c10*/  ISETP.GT.AND P3, PT, R3, 0x80, P5 ;  /* 0x000000800300780c */ /* 0x000fda0002f64270 */
[----:B0-----:R-:W-:Y:S05]  /*3c20*/  @!P3 BRA `(.L_x_103) ;  /* 0x000000000004b947 */ /* 0x001fea0003800000 */
[----:B------:R0:W5:Y:S02]  /*3c30*/  LDG.E.LTC128B R106, desc[UR36][R10.64+0x20] ;  /* 0x000020240a6a7981 */ /* 0x000164000c1e1920 */
.L_x_103:
[----:B------:R-:W-:Y:S05]  /*3c40*/  BSYNC B1 ;  /* 0x0000000000017941 */ /* 0x000fea0003800000 */
.L_x_102:
[----:B--2--5:R-:W-:Y:S01]  /*3c50*/  FMUL R5, R106, R89 ;  /* 0x000000596a057220 */ /* 0x024fe20000400000 */
[----:B------:R-:W-:Y:S01]  /*3c60*/  @P3 IMAD.MOV.U32 R4, RZ, RZ, R62 ;  /* 0x000000ffff043224 */ /* 0x000fe200078e003e */
[----:B------:R-:W-:Y:S01]  /*3c70*/  ISETP.NE.AND P5, PT, R105, RZ, PT ;  /* 0x000000ff6900720c */ /* 0x000fe20003fa5270 */
[----:B------:R-:W-:Y:S01]  /*3c80*/  BSSY B1, `(.L_x_104) ;  /* 0x0000007000017945 */ /* 0x000fe20003800000 */
[----:B-1--4-:R-:W-:Y:S01]  /*3c90*/  FFMA R9, R28, R88, R5 ;  /* 0x000000581c097223 */ /* 0x012fe20000000005 */
[----:B------:R-:W-:-:S05]  /*3ca0*/  @P3 MOV R5, R63 ;  /* 0x0000003f00053202 */ /* 0x000fca0000000f00 */
[----:B------:R1:W-:Y:S01]  /*3cb0*/  @P3 STG.E desc[UR36][R4.64+0x20], R9 ;  /* 0x0000200904003986 */ /* 0x0003e2000c101924 */
[----:B------:R-:W-:-:S13]  /*3cc0*/  ISETP.GT.AND P3, PT, R3, 0x80, P5 ;  /* 0x000000800300780c */ /* 0x000fda0002f64270 */
[----:B-1----:R-:W-:Y:S05]  /*3cd0*/  @!P3 BRA `(.L_x_105) ;  /* 0x000000000004b947 */ /* 0x002fea0003800000 */
[----:B------:R1:W5:Y:S02]  /*3ce0*/  LDG.E.LTC128B R106, desc[UR36][R10.64+0x24] ;  /* 0x000024240a6a7981 */ /* 0x000364000c1e1920 */
.L_x_105:
[----:B------:R-:W-:Y:S05]  /*3cf0*/  BSYNC B1 ;  /* 0x0000000000017941 */ /* 0x000fea0003800000 */
.L_x_104:
[----:B-----5:R-:W-:Y:S01]  /*3d00*/  FMUL R4, R106, R89 ;  /* 0x000000596a047220 */ /* 0x020fe20000400000 */
[----:B------:R-:W-:Y:S01]  /*3d10*/  @P3 IMAD.MOV.U32 R5, RZ, RZ, R63 ;  /* 0x000000ffff053224 */ /* 0x000fe200078e003f */
[----:B------:R-:W-:Y:S02]  /*3d20*/  BSSY B1, `(.L_x_106) ;  /* 0x0000008000017945 */ /* 0x000fe40003800000 */
[----:B------:R-:W-:Y:S01]  /*3d30*/  FFMA R29, R29, R88, R4 ;  /* 0x000000581d1d7223 */ /* 0x000fe20000000004 */
[----:B------:R-:W-:-:S05]  /*3d40*/  @P3 IMAD.MOV.U32 R4, RZ, RZ, R62 ;  /* 0x000000ffff043224 */ /* 0x000fca00078e003e */
[----:B------:R2:W-:Y:S01]  /*3d50*/  @P3 STG.E desc[UR36][R4.64+0x24], R29 ;  /* 0x0000241d04003986 */ /* 0x0005e2000c101924 */
[----:B------:R-:W-:-:S04]  /*3d60*/  ISETP.NE.AND P3, PT, R104, RZ, PT ;  /* 0x000000ff6800720c */ /* 0x000fc80003f65270 */
[----:B------:R-:W-:-:S13]  /*3d70*/  ISETP.GT.AND P3, PT, R3, 0x88, P3 ;  /* 0x000000880300780c */ /* 0x000fda0001f64270 */
[----:B--2---:R-:W-:Y:S05]  /*3d80*/  @!P3 BRA `(.L_x_107) ;  /* 0x000000000004b947 */ /* 0x004fea0003800000 */
[----:B------:R2:W5:Y:S02]  /*3d90*/  LDG.E.LTC128B R106, desc[UR36][R20.64+0x20] ;  /* 0x00002024146a7981 */ /* 0x000564000c1e1920 */
.L_x_107:
[----:B------:R-:W-:Y:S05]  /*3da0*/  BSYNC B1 ;  /* 0x0000000000017941 */ /* 0x000fea0003800000 */
.L_x_106:
[----:B-----5:R-:W-:Y:S01]  /*3db0*/  FMUL R5, R106, R89 ;  /* 0x000000596a057220 */ /* 0x020fe20000400000 */
[----:B------:R-:W-:Y:S03]  /*3dc0*/  BSSY B1, `(.L_x_108) ;  /* 0x0000006000017945 */ /* 0x000fe60003800000 */
[----:B------:R-:W-:-:S05]  /*3dd0*/  FFMA R5, R30, R88, R5 ;  /* 0x000000581e057223 */ /* 0x000fca0000000005 */
[----:B------:R4:W-:Y:S01]  /*3de0*/  @P3 STG.E desc[UR36][R6.64+0x20], R5 ;  /* 0x0000200506003986 */ /* 0x0009e2000c101924 */
[----:B------:R-:W-:-:S13]  /*3df0*/  ISETP.GT.AND P3, PT, R3, 0x88, P5 ;  /* 0x000000880300780c */ /* 0x000fda0002f64270 */
[----:B----4-:R-:W-:Y:S05]  /*3e00*/  @!P3 BRA `(.L_x_109) ;  /* 0x000000000004b947 */ /* 0x010fea0003800000 */
[----:B------:R4:W5:Y:S02]  /*3e10*/  LDG.E.LTC128B R106, desc[UR36][R20.64+0x24] ;  /* 0x00002424146a7981 */ /* 0x000964000c1e1920 */
.L_x_109:
[----:B------:R-:W-:Y:S05]  /*3e20*/  BSYNC B1 ;  /* 0x0000000000017941 */ /* 0x000fea0003800000 */
.L_x_108:
[----:B-----5:R-:W-:Y:S01]  /*3e30*/  FMUL R4, R106, R89 ;  /* 0x000000596a047220 */ /* 0x020fe20000400000 */
[----:B------:R-:W-:Y:S01]  /*3e40*/  @P3 IMAD.MOV.U32 R5, RZ, RZ, R7 ;  /* 0x000000ffff053224 */ /* 0x000fe200078e0007 */
[----:B------:R-:W-:Y:S01]  /*3e50*/  ISETP.NE.AND P5, PT, R90, RZ, PT ;  /* 0x000000ff5a00720c */ /* 0x000fe20003fa5270 */
[----:B------:R-:W-:Y:S01]  /*3e60*/  BSSY B1, `(.L_x_110) ;  /* 0x0000007000017945 */ /* 0x000fe20003800000 */
[----:B------:R-:W-:Y:S01]  /*3e70*/  FFMA R31, R31, R88, R4 ;  /* 0x000000581f1f7223 */ /* 0x000fe20000000004 */
[----:B------:R-:W-:-:S05]  /*3e80*/  @P3 IMAD.MOV.U32 R4, RZ, RZ, R6 ;  /* 0x000000ffff043224 */ /* 0x000fca00078e0006 */
[----:B------:R0:W-:Y:S01]  /*3e90*/  @P3 STG.E desc[UR36][R4.64+0x24], R31 ;  /* 0x0000241f04003986 */ /* 0x0001e2000c101924 */
[----:B------:R-:W-:-:S13]  /*3ea0*/  ISETP.GT.AND P3, PT, R3, 0x80, P5 ;  /* 0x000000800300780c */ /* 0x000fda0002f64270 */
[----:B0-----:R-:W-:Y:S05]  /*3eb0*/  @!P3 BRA `(.L_x_111) ;  /* 0x000000000004b947 */ /* 0x001fea0003800000 */
[----:B------:R0:W5:Y:S02]  /*3ec0*/  LDG.E.LTC128B R106, desc[UR36][R10.64+0x40] ;  /* 0x000040240a6a7981 */ /* 0x000164000c1e1920 */
.L_x_111:
[----:B------:R-:W-:Y:S05]  /*3ed0*/  BSYNC B1 ;  /* 0x0000000000017941 */ /* 0x000fea0003800000 */
.L_x_110:
        /* <DEDUP_REMOVED lines=10> */
.L_x_113:
[----:B------:R-:W-:Y:S05]  /*3f80*/  BSYNC B1 ;  /* 0x0000000000017941 */ /* 0x000fea0003800000 */
.L_x_112:
        /* <DEDUP_REMOVED lines=8> */
[----:B0-----:R-:W-:Y:S05]  /*4010*/  @!P3 BRA `(.L_x_115) ;  /* 0x000000000004b947 */ /* 0x001fea0003800000 */
[----:B------:R0:W5:Y:S02]  /*4020*/  LDG.E.LTC128B R106, desc[UR36][R20.64+0x40] ;  /* 0x00004024146a7981 */ /* 0x000164000c1e1920 */
.L_x_115:
[----:B------:R-:W-:Y:S05]  /*4030*/  BSYNC B1 ;  /* 0x0000000000017941 */ /* 0x000fea0003800000 */
.L_x_114:
[----:B-----5:R-:W-:Y:S01]  /*4040*/  FMUL R5, R106, R89 ;  /* 0x000000596a057220 */ /* 0x020fe20000400000 */
[----:B------:R-:W-:Y:S01]  /*4050*/  @P3 MOV R4, R6 ;  /* 0x0000000600043202 */ /* 0x000fe20000000f00 */
[----:B------:R-:W-:Y:S02]  /*4060*/  BSSY B1, `(.L_x_116) ;  /* 0x0000007000017945 */ /* 0x000fe40003800000 */
[----:B------:R-:W-:Y:S01]  /*4070*/  FFMA R9, R34, R88, R5 ;  /* 0x0000005822097223 */ /* 0x000fe20000000005 */
[----:B------:R-:W-:-:S05]  /*4080*/  @P3 IMAD.MOV.U32 R5, RZ, RZ, R7 ;  /* 0x000000ffff053224 */ /* 0x000fca00078e0007 */
[----:B------:R0:W-:Y:S01]  /*4090*/  @P3 STG.E desc[UR36][R4.64+0x40], R9 ;  /* 0x0000400904003986 */ /* 0x0001e2000c101924 */
[----:B------:R-:W-:-:S13]  /*40a0*/  ISETP.GT.AND P3, PT, R3, 0x88, P5 ;  /* 0x000000880300780c */ /* 0x000fda0002f64270 */
[----:B0-----:R-:W-:Y:S05]  /*40b0*/  @!P3 BRA `(.L_x_117) ;  /* 0x000000000004b947 */ /* 0x001fea0003800000 */
[----:B------:R0:W5:Y:S02]  /*40c0*/  LDG.E.LTC128B R106, desc[UR36][R20.64+0x44] ;  /* 0x00004424146a7981 */ /* 0x000164000c1e1920 */
.L_x_117:
[----:B------:R-:W-:Y:S05]  /*40d0*/  BSYNC B1 ;  /* 0x0000000000017941 */ /* 0x000fea0003800000 */
.L_x_116:
        /* <DEDUP_REMOVED lines=10> */
.L_x_119:
[----:B------:R-:W-:Y:S05]  /*4180*/  BSYNC B1 ;  /* 0x0000000000017941 */ /* 0x000fea0003800000 */
.L_x_118:
        /* <DEDUP_REMOVED lines=10> */
.L_x_121:
[----:B------:R-:W-:Y:S05]  /*4230*/  BSYNC B1 ;  /* 0x0000000000017941 */ /* 0x000fea0003800000 */
.L_x_120:
        /* <DEDUP_REMOVED lines=10> */
.L_x_123:
[----:B------:R-:W-:Y:S05]  /*42e0*/  BSYNC B1 ;  /* 0x0000000000017941 */ /* 0x000fea0003800000 */
.L_x_122:
[----:B-----5:R-:W-:Y:S01]  /*42f0*/  FMUL R5, R106, R89 ;  /* 0x000000596a057220 */ /* 0x020fe20000400000 */
[----:B------:R-:W-:Y:S01]  /*4300*/  @P3 IMAD.MOV.U32 R4, RZ, RZ, R6 ;  /* 0x000000ffff043224 */ /* 0x000fe200078e0006 */
[----:B------:R-:W-:Y:S02]  /*4310*/  BSSY B1, `(.L_x_124) ;  /* 0x0000007000017945 */ /* 0x000fe40003800000 */
[----:B------:R-:W-:Y:S01]  /*4320*/  FFMA R9, R38, R88, R5 ;  /* 0x0000005826097223 */ /* 0x000fe20000000005 */
[----:B------:R-:W-:-:S05]  /*4330*/  @P3 MOV R5, R7 ;  /* 0x0000000700053202 */ /* 0x000fca0000000f00 */
[----:B------:R0:W-:Y:S01]  /*4340*/  @P3 STG.E desc[UR36][R4.64+0x60], R9 ;  /* 0x0000600904003986 */ /* 0x0001e2000c101924 */
[----:B------:R-:W-:-:S13]  /*4350*/  ISETP.GT.AND P3, PT, R3, 0x88, P5 ;  /* 0x000000880300780c */ /* 0x000fda0002f64270 */
[----:B0-----:R-:W-:Y:S05]  /*4360*/  @!P3 BRA `(.L_x_125) ;  /* 0x000000000004b947 */ /* 0x001fea0003800000 */
[----:B------:R0:W5:Y:S02]  /*4370*/  LDG.E.LTC128B R106, desc[UR36][R20.64+0x64] ;  /* 0x00006424146a7981 */ /* 0x000164000c1e1920 */
.L_x_125:
[----:B------:R-:W-:Y:S05]  /*4380*/  BSYNC B1 ;  /* 0x0000000000017941 */ /* 0x000fea0003800000 */
.L_x_124:
        /* <DEDUP_REMOVED lines=10> */
.L_x_127:
[----:B------:R-:W-:Y:S05]  /*4430*/  BSYNC B1 ;  /* 0x0000000000017941 */ /* 0x000fea0003800000 */
.L_x_126:
        /* <DEDUP_REMOVED lines=10> */
.L_x_129:
[----:B------:R-:W-:Y:S05]  /*44e0*/  BSYNC B1 ;  /* 0x0000000000017941 */ /* 0x000fea0003800000 */
.L_x_128:
        /* <DEDUP_REMOVED lines=10> */
.L_x_131:
[----:B------:R-:W-:Y:S05]  /*4590*/  BSYNC B1 ;  /* 0x0000000000017941 */ /* 0x000fea0003800000 */
.L_x_130:
[----:B-----5:R-:W-:Y:S01]  /*45a0*/  FMUL R5, R106, R89 ;  /* 0x000000596a057220 */ /* 0x020fe20000400000 */
[----:B------:R-:W-:Y:S01]  /*45b0*/  @P3 IMAD.MOV.U32 R4, RZ, RZ, R6 ;  /* 0x000000ffff043224 */ /* 0x000fe200078e0006 */
[----:B------:R-:W-:Y:S02]  /*45c0*/  BSSY B1, `(.L_x_132) ;  /* 0x0000007000017945 */ /* 0x000fe40003800000 */
[----:B------:R-:W-:Y:S01]  /*45d0*/  FFMA R9, R42, R88, R5 ;  /* 0x000000582a097223 */ /* 0x000fe20000000005 */
[----:B------:R-:W-:-:S05]  /*45e0*/  @P3 IMAD.MOV.U32 R5, RZ, RZ, R7 ;  /* 0x000000ffff053224 */ /* 0x000fca00078e0007 */
[----:B------:R0:W-:Y:S01]  /*45f0*/  @P3 STG.E desc[UR36][R4.64+0x80], R9 ;  /* 0x0000800904003986 */ /* 0x0001e2000c101924 */
[----:B------:R-:W-:-:S13]  /*4600*/  ISETP.GT.AND P3, PT, R3, 0x88, P5 ;  /* 0x000000880300780c */ /* 0x000fda0002f64270 */
[----:B0-----:R-:W-:Y:S05]  /*4610*/  @!P3 BRA `(.L_x_133) ;  /* 0x000000000004b947 */ /* 0x001fea0003800000 */
[----:B------:R0:W5:Y:S02]  /*4620*/  LDG.E.LTC128B R106, desc[UR36][R20.64+0x84] ;  /* 0x00008424146a7981 */ /* 0x000164000c1e1920 */
.L_x_133:
[----:B------:R-:W-:Y:S05]  /*4630*/  BSYNC B1 ;  /* 0x0000000000017941 */ /* 0x000fea0003800000 */
.L_x_132:
[----:B-----5:R-:W-:Y:S01]  /*4640*/  FMUL R4, R106, R89 ;  /* 0x000000596a047220 */ /* 0x020fe20000400000 */
[----:B------:R-:W-:Y:S01]  /*4650*/  @P3 IMAD.MOV.U32 R5, RZ, RZ, R7 ;  /* 0x000000ffff053224 */ /* 0x000fe200078e0007 */
[----:B------:R-:W-:Y:S01]  /*4660*/  ISETP.NE.AND P5, PT, R69, RZ, PT ;  /* 0x000000ff4500720c */ /* 0x000fe20003fa5270 */
[----:B------:R-:W-:Y:S01]  /*4670*/  BSSY B1, `(.L_x_134) ;  /* 0x0000007000017945 */ /* 0x000fe20003800000 */
[----:B------:R-:W-:Y:S01]  /*4680*/  FFMA R43, R43, R88, R4 ;  /* 0x000000582b2b7223 */ /* 0x000fe20000000004 */
[----:B------:R-:W-:-:S05]  /*4690*/  @P3 MOV R4, R6 ;  /* 0x0000000600043202 */ /* 0x000fca0000000f00 */
[----:B------:R0:W-:Y:S01]  /*46a0*/  @P3 STG.E desc[UR36][R4.64+0x84], R43 ;  /* 0x0000842b04003986 */ /* 0x0001e2000c101924 */
[----:B------:R-:W-:-:S13]  /*46b0*/  ISETP.GT.AND P3, PT, R3, 0x80, P5 ;  /* 0x000000800300780c */ /* 0x000fda0002f64270 */
[----:B0-----:R-:W-:Y:S05]  /*46c0*/  @!P3 BRA `(.L_x_135) ;  /* 0x000000000004b947 */ /* 0x001fea0003800000 */
[----:B------:R0:W5:Y:S02]  /*46d0*/  LDG.E.LTC128B R106, desc[UR36][R10.64+0xa0] ;  /* 0x0000a0240a6a7981 */ /* 0x000164000c1e1920 */
.L_x_135:
[----:B------:R-:W-:Y:S05]  /*46e0*/  BSYNC B1 ;  /* 0x0000000000017941 */ /* 0x000fea0003800000 */
.L_x_134:
        /* <DEDUP_REMOVED lines=9> */
.L_x_137:
[----:B------:R-:W-:Y:S05]  /*4780*/  BSYNC B1 ;  /* 0x0000000000017941 */ /* 0x000fea0003800000 */
.L_x_136:
        /* <DEDUP_REMOVED lines=9> */
.L_x_139:
[----:B------:R-:W-:Y:S05]  /*4820*/  BSYNC B1 ;  /* 0x0000000000017941 */ /* 0x000fea0003800000 */
.L_x_138:
        /* <DEDUP_REMOVED lines=9> */
.L_x_141:
[----:B------:R-:W-:Y:S05]  /*48c0*/  BSYNC B1 ;  /* 0x0000000000017941 */ /* 0x000fea0003800000 */
.L_x_140:
        /* <DEDUP_REMOVED lines=9> */
.L_x_143:
[----:B------:R-:W-:Y:S05]  /*4960*/  BSYNC B1 ;  /* 0x0000000000017941 */ /* 0x000fea0003800000 */
.L_x_142:
        /* <DEDUP_REMOVED lines=9> */
.L_x_145:
[----:B------:R-:W-:Y:S05]  /*4a00*/  BSYNC B1 ;  /* 0x0000000000017941 */ /* 0x000fea0003800000 */
.L_x_144:
        /* <DEDUP_REMOVED lines=9> */
.L_x_147:
[----:B------:R-:W-:Y:S05]  /*4aa0*/  BSYNC B1 ;  /* 0x0000000000017941 */ /* 0x000fea0003800000 */
.L_x_146:
[----:B0----5:R-:W-:Y:S01]  /*4ab0*/  FMUL R5, R106, R89 ;  /* 0x000000596a057220 */ /* 0x021fe20000400000 */
        /* <DEDUP_REMOVED lines=8> */
.L_x_149:
[----:B------:R-:W-:Y:S05]  /*4b40*/  BSYNC B1 ;  /* 0x0000000000017941 */ /* 0x000fea0003800000 */
.L_x_148:
        /* <DEDUP_REMOVED lines=9> */
.L_x_151:
[----:B------:R-:W-:Y:S05]  /*4be0*/  BSYNC B1 ;  /* 0x0000000000017941 */ /* 0x000fea0003800000 */
.L_x_150:
[----:B0----5:R-:W-:Y:S01]  /*4bf0*/  FMUL R5, R106, R89 ;  /* 0x000000596a057220 */ /* 0x021fe20000400000 */
[----:B------:R-:W-:Y:S01]  /*4c00*/  @P3 MOV R4, R62 ;  /* 0x0000003e00043202 */ /* 0x000fe20000000f00 */
[----:B------:R-:W-:Y:S01]  /*4c10*/  BSSY B1, `(.L_x_152) ;  /* 0x0000007000017945 */ /* 0x000fe20003800000 */
[----:B------:R-:W-:Y:S01]  /*4c20*/  ISETP.GT.AND P2, PT, R3, 0x80, P0 ;  /* 0x000000800300780c */ /* 0x000fe20000744270 */
[----:B------:R-:W-:Y:S01]  /*4c30*/  FFMA R9, R52, R88, R5 ;  /* 0x0000005834097223 */ /* 0x000fe20000000005 */
[----:B------:R-:W-:-:S05]  /*4c40*/  @P3 IMAD.MOV.U32 R5, RZ, RZ, R63 ;  /* 0x000000ffff053224 */ /* 0x000fca00078e003f */
[----:B------:R0:W-:Y:S06]  /*4c50*/  @P3 STG.E desc[UR36][R4.64+0xe0], R9 ;  /* 0x0000e00904003986 */ /* 0x0001ec000c101924 */
[----:B------:R-:W-:Y:S05]  /*4c60*/  @!P2 BRA `(.L_x_153) ;  /* 0x000000000004a947 */ /* 0x000fea0003800000 */
[----:B------:R0:W5:Y:S02]  /*4c70*/  LDG.E.LTC128B R106, desc[UR36][R10.64+0xe4] ;  /* 0x0000e4240a6a7981 */ /* 0x000164000c1e1920 */
.L_x_153:
[----:B------:R-:W-:Y:S05]  /*4c80*/  BSYNC B1 ;  /* 0x0000000000017941 */ /* 0x000fea0003800000 */
.L_x_152:
[----:B0----5:R-:W-:Y:S01]  /*4c90*/  FMUL R4, R106, R89 ;  /* 0x000000596a047220 */ /* 0x021fe20000400000 */
[----:B------:R-:W-:Y:S01]  /*4ca0*/  ISETP.GT.AND P1, PT, R3, 0x88, P1 ;  /* 0x000000880300780c */ /* 0x000fe20000f24270 */
[----:B------:R-:W-:Y:S02]  /*4cb0*/  BSSY B1, `(.L_x_154) ;  /* 0x0000005000017945 */ /* 0x000fe40003800000 */
[----:B------:R-:W-:-:S05]  /*4cc0*/  FFMA R53, R53, R88, R4 ;  /* 0x0000005835357223 */ /* 0x000fca0000000004 */
[----:B------:R0:W-:Y:S05]  /*4cd0*/  @P2 STG.E desc[UR36][R62.64+0xe4], R53 ;  /* 0x0000e4353e002986 */ /* 0x0001ea000c101924 */
[----:B------:R-:W-:Y:S05]  /*4ce0*/  @!P1 BRA `(.L_x_155) ;  /* 0x0000000000049947 */ /* 0x000fea0003800000 */
[----:B------:R0:W5:Y:S02]  /*4cf0*/  LDG.E.LTC128B R106, desc[UR36][R20.64+0xe0] ;  /* 0x0000e024146a7981 */ /* 0x000164000c1e1920 */
.L_x_155:
[----:B------:R-:W-:Y:S05]  /*4d00*/  BSYNC B1 ;  /* 0x0000000000017941 */ /* 0x000fea0003800000 */
.L_x_154:
        /* <DEDUP_REMOVED lines=9> */
.L_x_157:
[----:B------:R-:W-:Y:S05]  /*4da0*/  BSYNC B1 ;  /* 0x0000000000017941 */ /* 0x000fea0003800000 */
.L_x_156:
[----:B-----5:R-:W-:-:S04]  /*4db0*/  FMUL R106, R106, R89 ;  /* 0x000000596a6a7220 */ /* 0x020fc80000400000 */
[----:B------:R-:W-:Y:S01]  /*4dc0*/  FFMA R55, R55, R88, R106 ;  /* 0x0000005837377223 */ /* 0x000fe2000000006a */
[----:B------:R-:W-:Y:S06]  /*4dd0*/  @!P0 BRA `(.L_x_158) ;  /* 0x0000001000608947 */ /* 0x000fec0003800000 */
[----:B------:R0:W-:Y:S01]  /*4de0*/  STG.E desc[UR36][R6.64+0xe4], R55 ;  /* 0x0000e43706007986 */ /* 0x0001e2000c101924 */
[----:B------:R-:W-:Y:S05]  /*4df0*/  BRA `(.L_x_158) ;  /* 0x0000001000587947 */ /* 0x000fea0003800000 */
.L_x_35:
[----:B------:R-:W-:Y:S01]  /*4e00*/  ULDC.64 UR4, c[0x0][0x5c0] ;  /* 0x0001700000047ab9 */ /* 0x000fe20000000a00 */
[----:B------:R-:W-:Y:S01]  /*4e10*/  ISETP.GT.AND P4, PT, R4, 0x1, PT ;  /* 0x000000010400780c */ /* 0x000fe20003f84270 */
[-C--:B------:R-:W-:Y:S01]  /*4e20*/  FMUL R5, R56, R88.reuse ;  /* 0x0000005838057220 */ /* 0x080fe20000400000 */
[----:B------:R-:W-:Y:S01]  /*4e30*/  LEA R8, P2, R12, UR4, 0x2 ;  /* 0x000000040c087c11 */ /* 0x000fe2000f8410ff */
[----:B------:R-:W-:Y:S01]  /*4e40*/  IMAD.SHL.U32 R13, R114, 0x20, RZ ;  /* 0x00000020720d7824 */ /* 0x000fe200078e00ff */
[----:B------:R-:W-:Y:S01]  /*4e50*/  ISETP.GT.AND P1, PT, R3, RZ, P4 ;  /* 0x000000ff0300720c */ /* 0x000fe20002724270 */
[-C--:B------:R-:W-:Y:S01]  /*4e60*/  FMUL R57, R57, R88.reuse ;  /* 0x0000005839397220 */ /* 0x080fe20000400000 */
[----:B------:R-:W-:Y:S01]  /*4e70*/  LEA.HI.X R9, R12, UR5, R105, 0x2, P2 ;  /* 0x000000050c097c11 */ /* 0x000fe200090f1469 */
[C---:B------:R-:W-:Y:S01]  /*4e80*/  IMAD.SHL.U32 R91, R114.reuse, 0x200, RZ ;  /* 0x00000200725b7824 */ /* 0x040fe200078e00ff */
[C-C-:B------:R-:W-:Y:S01]  /*4e90*/  SHF.L.U64.HI R7, R114.reuse, 0x5, R115.reuse ;  /* 0x0000000572077819 */ /* 0x140fe20000010273 */
[----:B------:R-:W-:Y:S01]  /*4ea0*/  FMUL R59, R59, R88 ;  /* 0x000000583b3b7220 */ /* 0x000fe20000400000 */
[----:B------:R-:W-:Y:S01]  /*4eb0*/  IADD3 R10, P2, R13, R8, RZ ;  /* 0x000000080d0a7210 */ /* 0x000fe20007f5e0ff */
[----:B------:R0:W-:Y:S01]  /*4ec0*/  @P0 STG.E desc[UR36][R8.64], R5 ;  /* 0x0000000508000986 */ /* 0x0001e2000c101924 */
[----:B------:R-:W-:Y:S01]  /*4ed0*/  ISETP.GT.AND P0, PT, R3, 0x8, P5 ;  /* 0x000000080300780c */ /* 0x000fe20002f04270 */
[----:B------:R-:W-:Y:S01]  /*4ee0*/  FMUL R61, R61, R88 ;  /* 0x000000583d3d7220 */ /* 0x000fe20000400000 */
[----:B------:R-:W-:Y:S01]  /*4ef0*/  SHF.L.U64.HI R115, R114, 0x9, R115 ;  /* 0x0000000972737819 */ /* 0x000fe20000010273 */
[----:B------:R-:W-:Y:S01]  /*4f00*/  IMAD.X R11, R7, 0x1, R9, P2 ;  /* 0x00000001070b7824 */ /* 0x000fe200010e0609 */
[----:B------:R-:W-:Y:S01]  /*4f10*/  ISETP.GT.AND P3, PT, R4, 0x8, PT ;  /* 0x000000080400780c */ /* 0x000fe20003f64270 */
[----:B------:R-:W-:Y:S01]  /*4f20*/  @P1 STG.E desc[UR36][R8.64+0x4], R57 ;  /* 0x0000043908001986 */ /* 0x000fe2000c101924 */
[----:B------:R-:W-:Y:S01]  /*4f30*/  IADD3 R6, P1, P2, R91, R8, R13 ;  /* 0x000000085b067210 */ /* 0x000fe20007a3e00d */
[-C--:B------:R-:W-:Y:S01]  /*4f40*/  FMUL R13, R60, R88.reuse ;  /* 0x000000583c0d7220 */ /* 0x080fe20000400000 */
[-C--:B------:R-:W-:Y:S01]  /*4f50*/  FMUL R63, R63, R88.reuse ;  /* 0x000000583f3f7220 */ /* 0x080fe20000400000 */
[-C--:B------:R-:W-:Y:S01]  /*4f60*/  FMUL R65, R65, R88.reuse ;  /* 0x0000005841417220 */ /* 0x080fe20000400000 */
[----:B------:R-:W-:Y:S01]  /*4f70*/  IADD3.X R7, R115, R9, R7, P1, P2 ;  /* 0x0000000973077210 */ /* 0x000fe20000fe4407 */
[-C--:B0-----:R-:W-:Y:S01]  /*4f80*/  FMUL R5, R58, R88.reuse ;  /* 0x000000583a057220 */ /* 0x081fe20000400000 */
[----:B------:R-:W-:Y:S01]  /*4f90*/  ISETP.GT.AND P1, PT, R3, 0x8, P4 ;  /* 0x000000080300780c */ /* 0x000fe20002724270 */
[-C--:B------:R-:W-:Y:S01]  /*4fa0*/  FMUL R67, R67, R88.reuse ;  /* 0x0000005843437220 */ /* 0x080fe20000400000 */
[C---:B------:R-:W-:Y:S01]  /*4fb0*/  ISETP.GT.AND P2, PT, R4.reuse, 0x9, PT ;  /* 0x000000090400780c */ /* 0x040fe20003f44270 */
[-C--:B------:R-:W-:Y:S01]  /*4fc0*/  FMUL R69, R69, R88.reuse ;  /* 0x0000005845457220 */ /* 0x080fe20000400000 */
[----:B------:R0:W-:Y:S01]  /*4fd0*/  @P0 STG.E desc[UR36][R10.64], R5 ;  /* 0x000000050a000986 */ /* 0x0001e2000c101924 */
[----:B------:R-:W-:Y:S01]  /*4fe0*/  ISETP.GT.AND P0, PT, R3, RZ, P3 ;  /* 0x000000ff0300720c */ /* 0x000fe20001f04270 */
[-C--:B------:R-:W-:Y:S01]  /*4ff0*/  FMUL R71, R71, R88.reuse ;  /* 0x0000005847477220 */ /* 0x080fe20000400000 */
[-C--:B------:R-:W-:Y:S01]  /*5000*/  FMUL R73, R73, R88.reuse ;  /* 0x0000005849497220 */ /* 0x080fe20000400000 */
[-C--:B------:R-:W-:Y:S01]  /*5010*/  FMUL R75, R75, R88.reuse ;  /* 0x000000584b4b7220 */ /* 0x080fe20000400000 */
[C---:B------:R-:W-:Y:S01]  /*5020*/  ISETP.GT.AND P4, PT, R4.reuse, 0x29, PT ;  /* 0x000000290400780c */ /* 0x040fe20003f84270 */
[-C--:B------:R-:W-:Y:S01]  /*5030*/  FMUL R77, R77, R88.reuse ;  /* 0x000000584d4d7220 */ /* 0x080fe20000400000 */
[-C--:B------:R-:W-:Y:S01]  /*5040*/  FMUL R79, R79, R88.reuse ;  /* 0x000000584f4f7220 */ /* 0x080fe20000400000 */
[-C--:B------:R-:W-:Y:S01]  /*5050*/  FMUL R81, R81, R88.reuse ;  /* 0x0000005851517220 */ /* 0x080fe20000400000 */
[----:B------:R-:W-:Y:S01]  /*5060*/  @P1 STG.E desc[UR36][R10.64+0x4], R59 ;  /* 0x0000043b0a001986 */ /* 0x000fe2000c101924 */
[----:B------:R-:W-:Y:S01]  /*5070*/  ISETP.GT.AND P1, PT, R4, 0x11, PT ;  /* 0x000000110400780c */ /* 0x000fe20003f24270 */
[-C--:B------:R-:W-:Y:S01]  /*5080*/  FMUL R83, R83, R88.reuse ;  /* 0x0000005853537220 */ /* 0x080fe20000400000 */
[-C--:B0-----:R-:W-:Y:S01]  /*5090*/  FMUL R5, R62, R88.reuse ;  /* 0x000000583e057220 */ /* 0x081fe20000400000 */
[-C--:B------:R-:W-:Y:S01]  /*50a0*/  FMUL R23, R84, R88.reuse ;  /* 0x0000005854177220 */ /* 0x080fe20000400000 */
[----:B------:R0:W-:Y:S01]  /*50b0*/  @P0 STG.E desc[UR36][R8.64+0x20], R13 ;  /* 0x0000200d08000986 */ /* 0x0001e2000c101924 */
[----:B------:R-:W-:Y:S01]  /*50c0*/  ISETP.GT.AND P0, PT, R3, RZ, P2 ;  /* 0x000000ff0300720c */ /* 0x000fe20001704270 */
[-C--:B------:R-:W-:Y:S01]  /*50d0*/  FMUL R85, R85, R88.reuse ;  /* 0x0000005855557220 */ /* 0x080fe20000400000 */
        /* <DEDUP_REMOVED lines=9> */
[-C--:B0-----:R-:W-:Y:S01]  /*5170*/  FMUL R13, R64, R88.reuse ;  /* 0x00000058400d7220 */ /* 0x081fe20000400000 */
[-C--:B------:R-:W-:Y:S01]  /*5180*/  FMUL R41, R41, R88.reuse ;  /* 0x0000005829297220 */ /* 0x080fe20000400000 */
[----:B------:R-:W-:Y:S01]  /*5190*/  @P0 STG.E desc[UR36][R8.64+0x24], R61 ;  /* 0x0000243d08000986 */ /* 0x000fe2000c101924 */
[----:B------:R-:W-:Y:S01]  /*51a0*/  ISETP.GT.AND P0, PT, R3, 0x8, P3 ;  /* 0x000000080300780c */ /* 0x000fe20001f04270 */
[-C--:B------:R-:W-:Y:S01]  /*51b0*/  FMUL R43, R43, R88.reuse ;  /* 0x000000582b2b7220 */ /* 0x080fe20000400000 */
[----:B------:R-:W-:Y:S01]  /*51c0*/  ISETP.GT.AND P3, PT, R4, 0x31, PT ;  /* 0x000000310400780c */ /* 0x000fe20003f64270 */
[-C--:B------:R-:W-:Y:S01]  /*51d0*/  FMUL R45, R45, R88.reuse ;  /* 0x000000582d2d7220 */ /* 0x080fe20000400000 */
[-C--:B------:R-:W-:Y:S01]  /*51e0*/  FMUL R47, R47, R88.reuse ;  /* 0x000000582f2f7220 */ /* 0x080fe20000400000 */
[-C--:B------:R-:W-:Y:S01]  /*51f0*/  FMUL R49, R49, R88.reuse ;  /* 0x0000005831317220 */ /* 0x080fe20000400000 */
[-C--:B------:R-:W-:Y:S01]  /*5200*/  FMUL R51, R51, R88.reuse ;  /* 0x0000005833337220 */ /* 0x080fe20000400000 */
[-C--:B------:R-:W-:Y:S01]  /*5210*/  FMUL R53, R53, R88.reuse ;  /* 0x0000005835357220 */ /* 0x080fe20000400000 */
[----:B------:R-:W-:-:S05]  /*5220*/  FMUL R55, R55, R88 ;  /* 0x0000005837377220 */ /* 0x000fca0000400000 */
[----:B------:R0:W-:Y:S01]  /*5230*/  @P0 STG.E desc[UR36][R10.64+0x20], R5 ;  /* 0x000020050a000986 */ /* 0x0001e2000c101924 */
[----:B------:R-:W-:Y:S02]  /*5240*/  ISETP.GT.AND P0, PT, R3, 0x8, P2 ;  /* 0x000000080300780c */ /* 0x000fe40001704270 */
[----:B------:R-:W-:Y:S01]  /*5250*/  ISETP.GT.AND P2, PT, R4, 0x10, PT ;  /* 0x000000100400780c */ /* 0x000fe20003f44270 */
[----:B0-----:R-:W-:-:S10]  /*5260*/  FMUL R5, R66, R88 ;  /* 0x0000005842057220 */ /* 0x001fd40000400000 */
[----:B------:R-:W-:Y:S01]  /*5270*/  @P0 STG.E desc[UR36][R10.64+0x24], R63 ;  /* 0x0000243f0a000986 */ /* 0x000fe2000c101924 */
[----:B------:R-:W-:-:S13]  /*5280*/  ISETP.GT.AND P0, PT, R3, RZ, P2 ;  /* 0x000000ff0300720c */ /* 0x000fda0001704270 */
[----:B------:R0:W-:Y:S01]  /*5290*/  @P0 STG.E desc[UR36][R8.64+0x40], R13 ;  /* 0x0000400d08000986 */ /* 0x0001e2000c101924 */
[----:B------:R-:W-:Y:S01]  /*52a0*/  ISETP.GT.AND P0, PT, R3, RZ, P1 ;  /* 0x000000ff0300720c */ /* 0x000fe20000f04270 */
[----:B0-----:R-:W-:-:S12]  /*52b0*/  FMUL R13, R68, R88 ;  /* 0x00000058440d7220 */ /* 0x001fd80000400000 */
[----:B------:R-:W-:Y:S01]  /*52c0*/  @P0 STG.E desc[UR36][R8.64+0x44], R65 ;  /* 0x0000444108000986 */ /* 0x000fe2000c101924 */
[----:B------:R-:W-:Y:S02]  /*52d0*/  ISETP.GT.AND P0, PT, R3, 0x8, P2 ;  /* 0x000000080300780c */ /* 0x000fe40001704270 */
[----:B------:R-:W-:-:S11]  /*52e0*/  ISETP.GT.AND P2, PT, R4, 0x18, PT ;  /* 0x000000180400780c */ /* 0x000fd60003f44270 */
        /* <DEDUP_REMOVED lines=34> */
[----:B------:R-:W-:-:S13]  /*5510*/  ISETP.GT.AND P0, PT, R3, 0x8, P1 ;  /* 0x000000080300780c */ /* 0x000fda0000f04270 */
[----:B------:R0:W-:Y:S01]  /*5520*/  @P0 STG.E desc[UR36][R10.64+0xa0], R5 ;  /* 0x0000a0050a000986 */ /* 0x0001e2000c101924 */
[----:B------:R-:W-:Y:S01]  /*5530*/  ISETP.GT.AND P0, PT, R3, 0x8, P4 ;  /* 0x000000080300780c */ /* 0x000fe20002704270 */
[----:B0-----:R-:W-:-:S12]  /*5540*/  FMUL R5, R82, R88 ;  /* 0x0000005852057220 */ /* 0x001fd80000400000 */
[----:B------:R-:W-:Y:S01]  /*5550*/  @P0 STG.E desc[UR36][R10.64+0xa4], R79 ;  /* 0x0000a44f0a000986 */ /* 0x000fe2000c101924 */
[----:B------:R-:W-:-:S04]  /*5560*/  ISETP.GT.AND P0, PT, R4, 0x30, PT ;  /* 0x000000300400780c */ /* 0x000fc80003f04270 */
[----:B------:R-:W-:-:S13]  /*5570*/  ISETP.GT.AND P1, PT, R3, RZ, P0 ;  /* 0x000000ff0300720c */ /* 0x000fda0000724270 */
[----:B------:R-:W-:Y:S01]  /*5580*/  @P1 STG.E desc[UR36][R8.64+0xc0], R13 ;  /* 0x0000c00d08001986 */ /* 0x000fe2000c101924 */
[----:B------:R-:W-:-:S13]  /*5590*/  ISETP.GT.AND P1, PT, R3, RZ, P3 ;  /* 0x000000ff0300720c */ /* 0x000fda0001f24270 */
[----:B------:R-:W-:Y:S01]  /*55a0*/  @P1 STG.E desc[UR36][R8.64+0xc4], R81 ;  /* 0x0000c45108001986 */ /* 0x000fe2000c101924 */
[----:B------:R-:W-:-:S13]  /*55b0*/  ISETP.GT.AND P1, PT, R3, 0x8, P0 ;  /* 0x000000080300780c */ /* 0x000fda0000724270 */
[----:B------:R0:W-:Y:S01]  /*55c0*/  @P1 STG.E desc[UR36][R10.64+0xc0], R5 ;  /* 0x0000c0050a001986 */ /* 0x0001e2000c101924 */
[----:B------:R-:W-:Y:S01]  /*55d0*/  ISETP.GT.AND P1, PT, R3, 0x8, P3 ;  /* 0x000000080300780c */ /* 0x000fe20001f24270 */
[----:B0-----:R-:W-:-:S12]  /*55e0*/  FMUL R5, R86, R88 ;  /* 0x0000005856057220 */ /* 0x001fd80000400000 */
[----:B------:R-:W-:Y:S01]  /*55f0*/  @P1 STG.E desc[UR36][R10.64+0xc4], R83 ;  /* 0x0000c4530a001986 */ /* 0x000fe2000c101924 */
[----:B------:R-:W-:-:S05]  /*5600*/  IADD3 R14, P1, R91, R10, RZ ;  /* 0x0000000a5b0e7210 */ /* 0x000fca0007f3e0ff */
[----:B------:R-:W-:Y:S01]  /*5610*/  IMAD.X R15, R115, 0x1, R11, P1 ;  /* 0x00000001730f7824 */ /* 0x000fe200008e060b */
[----:B------:R-:W-:-:S13]  /*5620*/  ISETP.GT.AND P1, PT, R3, RZ, P2 ;  /* 0x000000ff0300720c */ /* 0x000fda0001724270 */
[----:B------:R0:W-:Y:S01]  /*5630*/  @P1 STG.E desc[UR36][R8.64+0xe0], R23 ;  /* 0x0000e01708001986 */ /* 0x0001e2000c101924 */
[----:B------:R-:W-:-:S05]  /*5640*/  IADD3 R20, P1, R91, R10, RZ ;  /* 0x0000000a5b147210 */ /* 0x000fca0007f3e0ff */
[----:B------:R-:W-:Y:S01]  /*5650*/  IMAD.X R21, R115, 0x1, R11, P1 ;  /* 0x0000000173157824 */ /* 0x000fe200008e060b */
[----:B------:R-:W-:-:S04]  /*5660*/  IADD3 R12, P1, R91, R8, RZ ;  /* 0x000000085b0c7210 */ /* 0x000fc80007f3e0ff */
[----:B------:R-:W-:Y:S01]  /*5670*/  IADD3.X R13, R115, R9, RZ, P1, !PT ;  /* 0x00000009730d7210 */ /* 0x000fe20000ffe4ff */
[----:B0-----:R-:W-:Y:S01]  /*5680*/  FMUL R23, R24, R88 ;  /* 0x0000005818177220 */ /* 0x001fe20000400000 */
[----:B------:R-:W-:-:S04]  /*5690*/  ISETP.GT.AND P1, PT, R4, 0x39, PT ;  /* 0x000000390400780c */ /* 0x000fc80003f24270 */
[----:B------:R-:W-:-:S13]  /*56a0*/  ISETP.GT.AND P6, PT, R3, RZ, P1 ;  /* 0x000000ff0300720c */ /* 0x000fda0000fc4270 */
[----:B------:R-:W-:Y:S01]  /*56b0*/  @P6 STG.E desc[UR36][R8.64+0xe4], R85 ;  /* 0x0000e45508006986 */ /* 0x000fe2000c101924 */
[----:B------:R-:W-:-:S13]  /*56c0*/  ISETP.GT.AND P6, PT, R3, 0x8, P2 ;  /* 0x000000080300780c */ /* 0x000fda00017c4270 */
[----:B------:R0:W-:Y:S01]  /*56d0*/  @P6 STG.E desc[UR36][R10.64+0xe0], R5 ;  /* 0x0000e0050a006986 */ /* 0x0001e2000c101924 */
[----:B------:R-:W-:Y:S01]  /*56e0*/  ISETP.GT.AND P6, PT, R3, 0x8, P1 ;  /* 0x000000080300780c */ /* 0x000fe20000fc4270 */
[----:B0-----:R-:W-:-:S12]  /*56f0*/  FMUL R5, R26, R88 ;  /* 0x000000581a057220 */ /* 0x001fd80000400000 */
[----:B------:R0:W-:Y:S01]  /*5700*/  @P6 STG.E desc[UR36][R10.64+0xe4], R87 ;  /* 0x0000e4570a006986 */ /* 0x0001e2000c101924 */
[C---:B------:R-:W-:Y:S02]  /*5710*/  ISETP.GT.AND P6, PT, R3.reuse, 0x80, P5 ;  /* 0x000000800300780c */ /* 0x040fe40002fc4270 */
[----:B------:R-:W-:Y:S01]  /*5720*/  ISETP.GT.AND P5, PT, R3, 0x88, P5 ;  /* 0x000000880300780c */ /* 0x000fe20002fa4270 */
[----:B0-----:R-:W-:-:S10]  /*5730*/  FMUL R11, R28, R88 ;  /* 0x000000581c0b7220 */ /* 0x001fd40000400000 */
[----:B------:R-:W-:Y:S01]  /*5740*/  @P6 STG.E desc[UR36][R12.64], R23 ;  /* 0x000000170c006986 */ /* 0x000fe2000c101924 */
[----:B------:R-:W-:-:S04]  /*5750*/  ISETP.GT.AND P6, PT, R4, 0x1, PT ;  /* 0x000000010400780c */ /* 0x000fc80003fc4270 */
[----:B------:R-:W-:-:S13]  /*5760*/  ISETP.GT.AND P6, PT, R3, 0x80, P6 ;  /* 0x000000800300780c */ /* 0x000fda00037c4270 */
[----:B------:R-:W-:Y:S02]  /*5770*/  @P6 IMAD.MOV.U32 R8, RZ, RZ, R12 ;  /* 0x000000ffff086224 */ /* 0x000fe400078e000c */
[----:B------:R-:W-:-:S05]  /*5780*/  @P6 IMAD.MOV.U32 R9, RZ, RZ, R13 ;  /* 0x000000ffff096224 */ /* 0x000fca00078e000d */
[----:B------:R-:W-:Y:S01]  /*5790*/  @P6 STG.E desc[UR36][R8.64+0x4], R25 ;  /* 0x0000041908006986 */ /* 0x000fe2000c101924 */
[----:B------:R-:W-:-:S03]  /*57a0*/  ISETP.GT.AND P6, PT, R4, 0x1, PT ;  /* 0x000000010400780c */ /* 0x000fc60003fc4270 */
[----:B------:R0:W-:Y:S01]  /*57b0*/  @P5 STG.E desc[UR36][R14.64], R5 ;  /* 0x000000050e005986 */ /* 0x0001e2000c101924 */
[----:B------:R-:W-:Y:S02]  /*57c0*/  ISETP.GT.AND P5, PT, R3, 0x88, P6 ;  /* 0x000000880300780c */ /* 0x000fe400037a4270 */
[----:B------:R-:W-:Y:S01]  /*57d0*/  ISETP.GT.AND P6, PT, R4, 0x8, PT ;  /* 0x000000080400780c */ /* 0x000fe20003fc4270 */
[----:B0-----:R-:W-:-:S10]  /*57e0*/  FMUL R5, R30, R88 ;  /* 0x000000581e057220 */ /* 0x001fd40000400000 */
[----:B------:R-:W-:Y:S01]  /*57f0*/  @P5 STG.E desc[UR36][R20.64+0x4], R27 ;  /* 0x0000041b14005986 */ /* 0x000fe2000c101924 */
[----:B------:R-:W-:Y:S02]  /*5800*/  ISETP.GT.AND P5, PT, R3, 0x80, P6 ;  /* 0x000000800300780c */ /* 0x000fe400037a4270 */
[----:B------:R-:W-:-:S11]  /*5810*/  ISETP.GT.AND P6, PT, R4, 0x9, PT ;  /* 0x000000090400780c */ /* 0x000fd60003fc4270 */
[----:B------:R-:W-:Y:S02]  /*5820*/  @P5 IMAD.MOV.U32 R8, RZ, RZ, R12 ;  /* 0x000000ffff085224 */ /* 0x000fe400078e000c */
[----:B------:R-:W-:-:S05]  /*5830*/  @P5 IMAD.MOV.U32 R9, RZ, RZ, R13 ;  /* 0x000000ffff095224 */ /* 0x000fca00078e000d */
[----:B------:R0:W-:Y:S01]  /*5840*/  @P5 STG.E desc[UR36][R8.64+0x20], R11 ;  /* 0x0000200b08005986 */ /* 0x0001e2000c101924 */
[----:B------:R-:W-:Y:S01]  /*5850*/  ISETP.GT.AND P5, PT, R3, 0x80, P6 ;  /* 0x000000800300780c */ /* 0x000fe200037a4270 */
[----:B0-----:R-:W-:-:S12]  /*5860*/  FMUL R11, R32, R88 ;  /* 0x00000058200b7220 */ /* 0x001fd80000400000 */
[----:B------:R-:W-:Y:S02]  /*5870*/  @P5 IMAD.MOV.U32 R8, RZ, RZ, R12 ;  /* 0x000000ffff085224 */ /* 0x000fe400078e000c */
[----:B------:R-:W-:-:S05]  /*5880*/  @P5 IMAD.MOV.U32 R9, RZ, RZ, R13 ;  /* 0x000000ffff095224 */ /* 0x000fca00078e000d */
[----:B------:R-:W-:Y:S01]  /*5890*/  @P5 STG.E desc[UR36][R8.64+0x24], R29 ;  /* 0x0000241d08005986 */ /* 0x000fe2000c101924 */
[----:B------:R-:W-:-:S04]  /*58a0*/  ISETP.GT.AND P5, PT, R4, 0x8, PT ;  /* 0x000000080400780c */ /* 0x000fc80003fa4270 */
[----:B------:R-:W-:-:S13]  /*58b0*/  ISETP.GT.AND P5, PT, R3, 0x88, P5 ;  /* 0x000000880300780c */ /* 0x000fda0002fa4270 */
        /* <DEDUP_REMOVED lines=12> */
[----:B------:R-:W-:Y:S01]  /*5980*/  @P5 MOV R8, R12 ;  /* 0x0000000c00085202 */ /* 0x000fe20000000f00 */
        /* <DEDUP_REMOVED lines=33> */
[----:B------:R-:W-:Y:S01]  /*5ba0*/  @P5 IMAD.MOV.U32 R8, RZ, RZ, R12 ;  /* 0x000000ffff085224 */ /* 0x000fe200078e000c */
[----:B------:R-:W-:-:S05]  /*5bb0*/  @P5 MOV R9, R13 ;  /* 0x0000000d00095202 */ /* 0x000fca0000000f00 */
[----:B------:R0:W-:Y:S01]  /*5bc0*/  @P5 STG.E desc[UR36][R8.64+0x84], R41 ;  /* 0x0000842908005986 */ /* 0x0001e2000c101924 */
[----:B------:R-:W-:-:S04]  /*5bd0*/  ISETP.GT.AND P5, PT, R4, 0x20, PT ;  /* 0x000000200400780c */ /* 0x000fc80003fa4270 */
[----:B------:R-:W-:Y:S01]  /*5be0*/  ISETP.GT.AND P5, PT, R3, 0x88, P5 ;  /* 0x000000880300780c */ /* 0x000fe20002fa4270 */
[----:B0-----:R-:W-:-:S12]  /*5bf0*/  FMUL R9, R46, R88 ;  /* 0x000000582e097220 */ /* 0x001fd80000400000 */
[----:B------:R0:W-:Y:S01]  /*5c00*/  @P5 STG.E desc[UR36][R6.64+0x80], R5 ;  /* 0x0000800506005986 */ /* 0x0001e2000c101924 */
[----:B------:R-:W-:Y:S02]  /*5c10*/  ISETP.GT.AND P5, PT, R3, 0x88, P6 ;  /* 0x000000880300780c */ /* 0x000fe400037a4270 */
[----:B------:R-:W-:-:S11]  /*5c20*/  ISETP.GT.AND P6, PT, R4, 0x28, PT ;  /* 0x000000280400780c */ /* 0x000fd60003fc4270 */
[----:B------:R-:W-:Y:S02]  /*5c30*/  @P5 IMAD.MOV.U32 R4, RZ, RZ, R6 ;  /* 0x000000ffff045224 */ /* 0x000fe400078e0006 */
[----:B0-----:R-:W-:-:S05]  /*5c40*/  @P5 IMAD.MOV.U32 R5, RZ, RZ, R7 ;  /* 0x000000ffff055224 */ /* 0x001fca00078e0007 */
[----:B------:R0:W-:Y:S01]  /*5c50*/  @P5 STG.E desc[UR36][R4.64+0x84], R43 ;  /* 0x0000842b04005986 */ /* 0x0001e2000c101924 */
[----:B------:R-:W-:-:S13]  /*5c60*/  ISETP.GT.AND P5, PT, R3, 0x80, P6 ;  /* 0x000000800300780c */ /* 0x000fda00037a4270 */
[----:B0-----:R-:W-:Y:S02]  /*5c70*/  @P5 IMAD.MOV.U32 R4, RZ, RZ, R12 ;  /* 0x000000ffff045224 */ /* 0x001fe400078e000c */
[----:B------:R-:W-:-:S05]  /*5c80*/  @P5 IMAD.MOV.U32 R5, RZ, RZ, R13 ;  /* 0x000000ffff055224 */ /* 0x000fca00078e000d */
[----:B------:R0:W-:Y:S01]  /*5c90*/  @P5 STG.E desc[UR36][R4.64+0xa0], R11 ;  /* 0x0000a00b04005986 */ /* 0x0001e2000c101924 */
[C---:B------:R-:W-:Y:S02]  /*5ca0*/  ISETP.GT.AND P5, PT, R3.reuse, 0x80, P4 ;  /* 0x000000800300780c */ /* 0x040fe400027a4270 */
[----:B------:R-:W-:Y:S01]  /*5cb0*/  ISETP.GT.AND P4, PT, R3, 0x88, P4 ;  /* 0x000000880300780c */ /* 0x000fe20002784270 */
[----:B0-----:R-:W-:-:S10]  /*5cc0*/  FMUL R11, R48, R88 ;  /* 0x00000058300b7220 */ /* 0x001fd40000400000 */
[----:B------:R-:W-:Y:S02]  /*5cd0*/  @P5 IMAD.MOV.U32 R4, RZ, RZ, R12 ;  /* 0x000000ffff045224 */ /* 0x000fe400078e000c */
[----:B------:R-:W-:-:S05]  /*5ce0*/  @P5 IMAD.MOV.U32 R5, RZ, RZ, R13 ;  /* 0x000000ffff055224 */ /* 0x000fca00078e000d */
[----:B------:R0:W-:Y:S01]  /*5cf0*/  @P5 STG.E desc[UR36][R4.64+0xa4], R45 ;  /* 0x0000a42d04005986 */ /* 0x0001e2000c101924 */
[----:B------:R-:W-:-:S13]  /*5d00*/  ISETP.GT.AND P5, PT, R3, 0x88, P6 ;  /* 0x000000880300780c */ /* 0x000fda00037a4270 */
[----:B0-----:R-:W-:Y:S02]  /*5d10*/  @P5 IMAD.MOV.U32 R4, RZ, RZ, R6 ;  /* 0x000000ffff045224 */ /* 0x001fe400078e0006 */
[----:B------:R-:W-:-:S05]  /*5d20*/  @P5 IMAD.MOV.U32 R5, RZ, RZ, R7 ;  /* 0x000000ffff055224 */ /* 0x000fca00078e0007 */
[----:B------:R0:W-:Y:S02]  /*5d30*/  @P5 STG.E desc[UR36][R4.64+0xa0], R9 ;  /* 0x0000a00904005986 */ /* 0x0001e4000c101924 */
[----:B0-----:R-:W-:Y:S01]  /*5d40*/  @P4 MOV R4, R6 ;  /* 0x0000000600044202 */ /* 0x001fe20000000f00 */
[----:B------:R-:W-:Y:S02]  /*5d50*/  @P4 IMAD.MOV.U32 R5, RZ, RZ, R7 ;  /* 0x000000ffff054224 */ /* 0x000fe400078e0007 */
[----:B------:R-:W-:-:S03]  /*5d60*/  FMUL R9, R50, R88 ;  /* 0x0000005832097220 */ /* 0x000fc60000400000 */
[----:B------:R0:W-:Y:S01]  /*5d70*/  @P4 STG.E desc[UR36][R4.64+0xa4], R47 ;  /* 0x0000a42f04004986 */ /* 0x0001e2000c101924 */
[C---:B------:R-:W-:Y:S02]  /*5d80*/  ISETP.GT.AND P4, PT, R3.reuse, 0x80, P0 ;  /* 0x000000800300780c */ /* 0x040fe40000784270 */
[----:B------:R-:W-:-:S11]  /*5d90*/  ISETP.GT.AND P0, PT, R3, 0x88, P0 ;  /* 0x000000880300780c */ /* 0x000fd60000704270 */
        /* <DEDUP_REMOVED lines=9> */
[C---:B------:R-:W-:Y:S02]  /*5e30*/  ISETP.GT.AND P4, PT, R3.reuse, 0x80, P2 ;  /* 0x000000800300780c */ /* 0x040fe40001784270 */
[----:B------:R-:W-:Y:S01]  /*5e40*/  ISETP.GT.AND P2, PT, R3, 0x88, P2 ;  /* 0x000000880300780c */ /* 0x000fe20001744270 */
[----:B0-----:R-:W-:Y:S02]  /*5e50*/  @P0 IMAD.MOV.U32 R4, RZ, RZ, R6 ;  /* 0x000000ffff040224 */ /* 0x001fe400078e0006 */
[----:B------:R-:W-:-:S05]  /*5e60*/  @P0 IMAD.MOV.U32 R5, RZ, RZ, R7 ;  /* 0x000000ffff050224 */ /* 0x000fca00078e0007 */
[----:B------:R0:W-:Y:S01]  /*5e70*/  @P0 STG.E desc[UR36][R4.64+0xc0], R9 ;  /* 0x0000c00904000986 */ /* 0x0001e2000c101924 */
[C---:B------:R-:W-:Y:S02]  /*5e80*/  ISETP.GT.AND P0, PT, R3.reuse, 0x80, P1 ;  /* 0x000000800300780c */ /* 0x040fe40000f04270 */
[----:B------:R-:W-:Y:S01]  /*5e90*/  ISETP.GT.AND P1, PT, R3, 0x88, P1 ;  /* 0x000000880300780c */ /* 0x000fe20000f24270 */
[----:B------:R-:W-:Y:S01]  /*5ea0*/  FMUL R3, R52, R88 ;  /* 0x0000005834037220 */ /* 0x000fe20000400000 */
[----:B0-----:R-:W-:Y:S01]  /*5eb0*/  @P3 IMAD.MOV.U32 R4, RZ, RZ, R6 ;  /* 0x000000ffff043224 */ /* 0x001fe200078e0006 */
[----:B------:R-:W-:-:S05]  /*5ec0*/  @P3 MOV R5, R7 ;  /* 0x0000000700053202 */ /* 0x000fca0000000f00 */
[----:B------:R0:W-:Y:S02]  /*5ed0*/  @P3 STG.E desc[UR36][R4.64+0xc4], R51 ;  /* 0x0000c43304003986 */ /* 0x0001e4000c101924 */
[----:B0-----:R-:W-:Y:S02]  /*5ee0*/  @P4 IMAD.MOV.U32 R4, RZ, RZ, R12 ;  /* 0x000000ffff044224 */ /* 0x001fe400078e000c */
[----:B------:R-:W-:-:S05]  /*5ef0*/  @P4 IMAD.MOV.U32 R5, RZ, RZ, R13 ;  /* 0x000000ffff054224 */ /* 0x000fca00078e000d */
[----:B------:R0:W-:Y:S04]  /*5f00*/  @P4 STG.E desc[UR36][R4.64+0xe0], R3 ;  /* 0x0000e00304004986 */ /* 0x0001e8000c101924 */
[----:B------:R1:W-:Y:S01]  /*5f10*/  @P0 STG.E desc[UR36][R12.64+0xe4], R53 ;  /* 0x0000e4350c000986 */ /* 0x0003e2000c101924 */
[----:B0-----:R-:W-:Y:S02]  /*5f20*/  @P2 IMAD.MOV.U32 R4, RZ, RZ, R6 ;  /* 0x000000ffff042224 */ /* 0x001fe400078e0006 */
[----:B------:R-:W-:-:S05]  /*5f30*/  @P2 IMAD.MOV.U32 R5, RZ, RZ, R7 ;  /* 0x000000ffff052224 */ /* 0x000fca00078e0007 */
[----:B------:R1:W-:Y:S04]  /*5f40*/  @P2 STG.E desc[UR36][R4.64+0xe0], R11 ;  /* 0x0000e00b04002986 */ /* 0x0003e8000c101924 */
[----:B------:R1:W-:Y:S02]  /*5f50*/  @P1 STG.E desc[UR36][R6.64+0xe4], R55 ;  /* 0x0000e43706001986 */ /* 0x0003e4000c101924 */
.L_x_158:
[----:B------:R-:W-:Y:S05]  /*5f60*/  BSYNC B0 ;  /* 0x0000000000007941 */ /* 0x000fea0003800000 */
.L_x_34:
[----:B------:R-:W-:Y:S01]  /*5f70*/  ULDC UR4, c[0x0][0xc] ;  /* 0x0000030000047ab9 */ /* 0x000fe20000000800 */
[----:B------:R-:W-:Y:S01]  /*5f80*/  ULDC UR5, c[0x0][0x10] ;  /* 0x0000040000057ab9 */ /* 0x000fe20000000800 */
[----:B------:R-:W2:Y:S01]  /*5f90*/  LDC R3, c[0x0][0x14] ;  /* 0x00000500ff037b82 */ /* 0x000ea20000000800 */
[----:B------:R-:W-:Y:S01]  /*5fa0*/  UIMAD.WIDE.U32 UR4, UR4, UR5, URZ ;  /* 0x00000005040472a5 */ /* 0x000fe2000f8e003f */
[----:B------:R-:W-:Y:S02]  /*5fb0*/  IMAD.MOV.U32 R91, RZ, RZ, -0x1 ;  /* 0xffffffffff5b7424 */ /* 0x000fe400078e00ff */
[----:B------:R-:W-:-:S03]  /*5fc0*/  IMAD.MOV.U32 R23, RZ, RZ, -0x1 ;  /* 0xffffffffff177424 */ /* 0x000fc600078e00ff */
[----:B--2---:R-:W-:-:S04]  /*5fd0*/  IMAD.WIDE.U32 R16, R3, UR4, R16 ;  /* 0x0000000403107c25 */ /* 0x004fc8000f8e0010 */
[----:B------:R-:W-:Y:S01]  /*5fe0*/  IMAD R3, R3, UR5, RZ ;  /* 0x0000000503037c24 */ /* 0x000fe2000f8e02ff */
[----:B------:R-:W-:Y:S02]  /*5ff0*/  ULDC.64 UR4, c[0x0][0x650] ;  /* 0x0001940000047ab9 */ /* 0x000fe40000000a00 */
[----:B------:R-:W-:Y:S01]  /*6000*/  ISETP.GE.U32.AND P0, PT, R16, UR4, PT ;  /* 0x0000000410007c0c */ /* 0x000fe2000bf06070 */
[--C-:B------:R-:W-:Y:S01]  /*6010*/  IMAD.IADD R17, R17, 0x1, R3.reuse ;  /* 0x0000000111117824 */ /* 0x100fe200078e0203 */
[----:B------:R-:W-:-:S04]  /*6020*/  PRMT R3, RZ, 0x7610, R3 ;  /* 0x00007610ff037816 */ /* 0x000fc80000000003 */
[----:B------:R-:W-:-:S13]  /*6030*/  ISETP.GE.U32.AND.EX P0, PT, R17, UR5, PT, P0 ;  /* 0x0000000511007c0c */ /* 0x000fda000bf06100 */
[----:B------:R-:W-:Y:S05]  /*6040*/  @P0 BRA `(.L_x_159) ;  /* 0x0000000400640947 */ /* 0x000fea0003800000 */
[----:B-1-3--:R-:W1:Y:S01]  /*6050*/  S2R R12, SR_CTAID.X ;  /* 0x00000000000c7919 */ /* 0x00ae620000002500 */
[----:B------:R-:W2:Y:S01]  /*6060*/  LDC.64 R10, c[0x0][0x628] ;  /* 0x00018a00ff0a7b82 */ /* 0x000ea20000000a00 */
[----:B------:R-:W-:Y:S01]  /*6070*/  ULDC UR4, c[0x0][0x150] ;  /* 0x0000540000047ab9 */ /* 0x000fe20000000800 */
[----:B------:R-:W-:Y:S01]  /*6080*/  IMAD.MOV.U32 R8, RZ, RZ, R16 ;  /* 0x000000ffff087224 */ /* 0x000fe200078e0010 */
[----:B------:R-:W3:Y:S01]  /*6090*/  S2R R24, SR_CTAID.Y ;  /* 0x0000000000187919 */ /* 0x000ee20000002600 */
[----:B0-----:R-:W-:-:S04]  /*60a0*/  MOV R9, R17 ;  /* 0x0000001100097202 */ /* 0x001fc80000000f00 */
[----:B----4-:R-:W0:Y:S08]  /*60b0*/  LDC R21, c[0x0][0x144] ;  /* 0x00005100ff157b82 */ /* 0x010e300000000800 */
[----:B------:R-:W4:Y:S08]  /*60c0*/  LDC R0, c[0x0][0x630] ;  /* 0x00018c00ff007b82 */ /* 0x000f300000000800 */
[----:B------:R-:W0:Y:S01]  /*60d0*/  LDC.64 R14, c[0x0][0x620] ;  /* 0x00018800ff0e7b82 */ /* 0x000e220000000a00 */
[----:B--2---:R-:W-:-:S04]  /*60e0*/  ISETP.NE.U32.AND P0, PT, R10, RZ, PT ;  /* 0x000000ff0a00720c */ /* 0x004fc80003f05070 */
[----:B------:R-:W-:Y:S02]  /*60f0*/  ISETP.NE.AND.EX P0, PT, R11, RZ, PT, P0 ;  /* 0x000000ff0b00720c */ /* 0x000fe40003f05300 */
[----:B-1----:R-:W-:-:S05]  /*6100*/  I2FP.F32.U32 R3, R12 ;  /* 0x0000000c00037245 */ /* 0x002fca0000201000 */
[----:B------:R-:W-:-:S04]  /*6110*/  FMUL R3, R3, UR4 ;  /* 0x0000000403037c20 */ /* 0x000fc80008400000 */
[----:B------:R1:W2:Y:S02]  /*6120*/  F2I.U32.TRUNC.NTZ R20, R3 ;  /* 0x0000000300147305 */ /* 0x0002a4000020f000 */
[----:B---34-:R-:W-:Y:S05]  /*6130*/  @!P0 BRA `(.L_x_160) ;  /* 0x0000000000288947 */ /* 0x018fea0003800000 */
[----:B-1----:R-:W1:Y:S02]  /*6140*/  LDC R3, c[0x0][0x634] ;  /* 0x00018d00ff037b82 */ /* 0x002e640000000800 */
[----:B-1----:R-:W-:-:S05]  /*6150*/  IADD3 R3, P0, R16, R3, RZ ;  /* 0x0000000310037210 */ /* 0x002fca0007f1e0ff */
        /* <DEDUP_REMOVED lines=8> */
.L_x_160:
[----:B------:R-:W3:Y:S01]  /*61e0*/  LDC.64 R28, c[0x0][0x640] ;  /* 0x00019000ff1c7b82 */ /* 0x000ee20000000a00 */
[-CC-:B------:R-:W-:Y:S01]  /*61f0*/  SHF.R.U64 R23, R8, R0.reuse, R9.reuse ;  /* 0x0000000008177219 */ /* 0x180fe20000001209 */
[----:B--2---:R-:W-:Y:S01]  /*6200*/  IMAD.MOV R20, RZ, RZ, -R20 ;  /* 0x000000ffff147224 */ /* 0x004fe200078e0a14 */
[----:B------:R-:W-:Y:S01]  /*6210*/  SHF.R.U32.HI R0, RZ, R0, R9 ;  /* 0x00000000ff007219 */ /* 0x000fe20000011609 */
[----:B------:R-:W-:Y:S01]  /*6220*/  ULDC UR4, c[0x0][0x154] ;  /* 0x0000550000047ab9 */ /* 0x000fe20000000800 */
[----:B-1----:R-:W-:Y:S01]  /*6230*/  IADD3 R3, P0, RZ, -R23, RZ ;  /* 0x80000017ff037210 */ /* 0x002fe20007f1e0ff */
[----:B0-----:R-:W-:Y:S02]  /*6240*/  IMAD R21, R21, R20, R12 ;  /* 0x0000001415157224 */ /* 0x001fe400078e020c */
[----:B------:R-:W0:Y:S01]  /*6250*/  LDC R6, c[0x0][0x618] ;  /* 0x00018600ff067b82 */ /* 0x000e220000000800 */
[----:B------:R-:W-:Y:S02]  /*6260*/  IMAD.MOV.U32 R7, RZ, RZ, 0x1 ;  /* 0x00000001ff077424 */ /* 0x000fe400078e00ff */
[----:B------:R-:W-:-:S04]  /*6270*/  IMAD.X R5, RZ, RZ, ~R0, P0 ;  /* 0x000000ffff057224 */ /* 0x000fc800000e0e00 */
[-C--:B------:R-:W-:Y:S01]  /*6280*/  IMAD R0, R5, R14.reuse, RZ ;  /* 0x0000000e05007224 */ /* 0x080fe200078e02ff */
[----:B------:R-:W1:Y:S01]  /*6290*/  LDC R8, c[0x0][0x608] ;  /* 0x00018200ff087b82 */ /* 0x000e620000000800 */
[----:B------:R-:W-:-:S04]  /*62a0*/  IMAD.WIDE.U32 R4, R3, R14, R16 ;  /* 0x0000000e03047225 */ /* 0x000fc800078e0010 */
[----:B------:R-:W-:Y:S01]  /*62b0*/  IMAD R3, R3, R15, R0 ;  /* 0x0000000f03037224 */ /* 0x000fe200078e0200 */
[----:B------:R-:W-:Y:S02]  /*62c0*/  I2FP.F32.U32 R0, R24 ;  /* 0x0000001800007245 */ /* 0x000fe40000201000 */
[----:B------:R-:W2:Y:S01]  /*62d0*/  LDC R26, c[0x0][0x658] ;  /* 0x00019600ff1a7b82 */ /* 0x000ea20000000800 */
[----:B------:R-:W-:Y:S01]  /*62e0*/  IMAD.IADD R3, R5, 0x1, R3 ;  /* 0x0000000105037824 */ /* 0x000fe200078e0203 */
[----:B---3--:R-:W-:Y:S01]  /*62f0*/  ISETP.NE.U32.AND P0, PT, R28, RZ, PT ;  /* 0x000000ff1c00720c */ /* 0x008fe20003f05070 */
[----:B------:R-:W-:Y:S01]  /*6300*/  FMUL R0, R0, UR4 ;  /* 0x0000000400007c20 */ /* 0x000fe20008400000 */
[----:B------:R-:W-:Y:S02]  /*6310*/  IMAD.MOV.U32 R5, RZ, RZ, -0x1 ;  /* 0xffffffffff057424 */ /* 0x000fe400078e00ff */
[----:B------:R-:W-:Y:S01]  /*6320*/  ISETP.NE.AND.EX P0, PT, R29, RZ, PT, P0 ;  /* 0x000000ff1d00720c */ /* 0x000fe20003f05300 */
[----:B------:R3:W4:Y:S01]  /*6330*/  F2I.U32.TRUNC.NTZ R13, R0 ;  /* 0x00000000000d7305 */ /* 0x000722000020f000 */
[----:B------:R-:W3:Y:S01]  /*6340*/  LDC R15, c[0x0][0x148] ;  /* 0x00005200ff0f7b82 */ /* 0x000ee20000000800 */
[----:B0-----:R-:W-:-:S02]  /*6350*/  SHF.R.U64 R12, R4, R6, R3 ;  /* 0x00000006040c7219 */ /* 0x001fc40000001203 */
[----:B------:R-:W-:-:S05]  /*6360*/  SHF.R.U32.HI R3, RZ, R6, R3 ;  /* 0x00000006ff037219 */ /* 0x000fca0000011603 */
[----:B------:R-:W0:Y:S01]  /*6370*/  LDC R20, c[0x0][0x600] ;  /* 0x00018000ff147b82 */ /* 0x000e220000000800 */
[-CC-:B-1----:R-:W-:Y:S02]  /*6380*/  SHF.R.U64 R10, R12, R8.reuse, R3.reuse ;  /* 0x000000080c0a7219 */ /* 0x182fe40000001203 */
[----:B------:R-:W-:-:S05]  /*6390*/  SHF.R.U32.HI R3, RZ, R8, R3 ;  /* 0x00000008ff037219 */ /* 0x000fca0000011603 */
[----:B------:R-:W1:Y:S01]  /*63a0*/  LDC R27, c[0x0][0x648] ;  /* 0x00019200ff1b7b82 */ /* 0x000e620000000800 */
[-C--:B--2---:R-:W-:Y:S02]  /*63b0*/  SHF.L.U32 R4, R5, R26.reuse, RZ ;  /* 0x0000001a05047219 */ /* 0x084fe400000006ff */
[-CC-:B------:R-:W-:Y:S02]  /*63c0*/  SHF.R.U64 R14, R10, R26.reuse, R3.reuse ;  /* 0x0000001a0a0e7219 */ /* 0x180fe40000001203 */
[----:B------:R-:W-:Y:S02]  /*63d0*/  SHF.R.U32.HI R5, RZ, R26, R3 ;  /* 0x0000001aff057219 */ /* 0x000fe40000011603 */
[----:B------:R-:W-:Y:S01]  /*63e0*/  LOP3.LUT R25, RZ, R4, RZ, 0x33, !PT ;  /* 0x00000004ff197212 */ /* 0x000fe200078e33ff */
[----:B------:R-:W2:Y:S01]  /*63f0*/  LDC R30, c[0x0][0x638] ;  /* 0x00018e00ff1e7b82 */ /* 0x000ea20000000800 */
[----:B------:R-:W-:Y:S02]  /*6400*/  SHF.L.U32 R26, R7, R26, RZ ;  /* 0x0000001a071a7219 */ /* 0x000fe400000006ff */
[----:B------:R-:W-:-:S05]  /*6410*/  MOV R4, R14 ;  /* 0x0000000e00047202 */ /* 0x000fca0000000f00 */
[----:B------:R-:W0:Y:S01]  /*6420*/  LDC R31, c[0x0][0x610] ;  /* 0x00018400ff1f7b82 */ /* 0x000e220000000800 */
[----:B----4-:R-:W-:Y:S05]  /*6430*/  @!P0 BRA `(.L_x_161) ;  /* 0x0000000000288947 */ /* 0x010fea0003800000 */
        /* <DEDUP_REMOVED lines=10> */
.L_x_161:
[----:B------:R-:W-:Y:S01]  /*64e0*/  ISETP.NE.AND P0, PT, R2, 0x1, PT ;  /* 0x000000010200780c */ /* 0x000fe20003f05270 */
[----:B0-----:R-:W-:Y:S01]  /*64f0*/  VIADD R7, R20, 0xffffffff ;  /* 0xffffffff14077836 */ /* 0x001fe20000000000 */
[----:B-1-3--:R-:W-:Y:S01]  /*6500*/  SHF.R.U64 R0, R4, R27, R5 ;  /* 0x0000001b04007219 */ /* 0x00afe20000001205 */
[----:B------:R-:W-:Y:S01]  /*6510*/  IMAD.MOV R13, RZ, RZ, -R13 ;  /* 0x000000ffff0d7224 */ /* 0x000fe200078e0a0d */
[----:B------:R-:W-:Y:S01]  /*6520*/  LOP3.LUT R5, R10, R25, RZ, 0xc0, !PT ;  /* 0x000000190a057212 */ /* 0x000fe200078ec0ff */
[----:B------:R-:W-:Y:S01]  /*6530*/  IMAD.MOV.U32 R4, RZ, RZ, 0x1 ;  /* 0x00000001ff047424 */ /* 0x000fe200078e00ff */
[----:B------:R-:W-:Y:S01]  /*6540*/  LOP3.LUT R12, R12, R7, RZ, 0xc0, !PT ;  /* 0x000000070c0c7212 */ /* 0x000fe200078ec0ff */
[----:B------:R-:W-:Y:S02]  /*6550*/  IMAD.MOV R3, RZ, RZ, -R0 ;  /* 0x000000ffff037224 */ /* 0x000fe400078e0a00 */
[----:B------:R-:W-:Y:S02]  /*6560*/  IMAD R0, R26, R0, R5 ;  /* 0x000000001a007224 */ /* 0x000fe400078e0205 */
[----:B--2---:R-:W-:-:S02]  /*6570*/  IMAD R3, R3, R30, R14 ;  /* 0x0000001e03037224 */ /* 0x004fc400078e020e */
[----:B------:R-:W-:Y:S02]  /*6580*/  @P0 IMAD R21, R15, R13, R24 ;  /* 0x0000000d0f150224 */ /* 0x000fe400078e0218 */
[----:B------:R-:W-:Y:S01]  /*6590*/  IMAD R5, R3, R20, R12 ;  /* 0x0000001403057224 */ /* 0x000fe200078e020c */
[----:B------:R-:W-:Y:S01]  /*65a0*/  PRMT R3, R4, 0x7610, R3 ;  /* 0x0000761004037816 */ /* 0x000fe20000000003 */
[----:B------:R-:W-:-:S05]  /*65b0*/  IMAD R0, R0, R31, R21 ;  /* 0x0000001f00007224 */ /* 0x000fca00078e0215 */
[----:B------:R-:W-:Y:S02]  /*65c0*/  SEL R91, R5, R0, !P0 ;  /* 0x00000000055b7207 */ /* 0x000fe40004000000 */
[----:B------:R-:W-:-:S07]  /*65d0*/  SEL R0, R0, R5, !P0 ;  /* 0x0000000500007207 */ /* 0x000fce0004000000 */
.L_x_159:
[----:B------:R-:W-:Y:S01]  /*65e0*/  LOP3.LUT P0, RZ, R3, 0xff, RZ, 0xc0, !PT ;  /* 0x000000ff03ff7812 */ /* 0x000fe2000780c0ff */
[----:B------:R-:W-:-:S12]  /*65f0*/  IMAD.MOV.U32 R90, RZ, RZ, R0 ;  /* 0x000000ffff5a7224 */ /* 0x000fd800078e0000 */
[----:B------:R-:W-:Y:S05]  /*6600*/  @P0 BRA `(.L_x_162) ;  /* 0xffffffa800ec0947 */ /* 0x000fea000383ffff */
[----:B------:R-:W-:Y:S05]  /*6610*/  EXIT ;  /* 0x000000000000794d */ /* 0x000fea0003800000 */
.L_x_7:
[----:B0-----:R-:W-:Y:S01]  /*6620*/  ULDC.64 UR4, c[0x0][0x650] ;  /* 0x0001940000047ab9 */ /* 0x001fe20000000a00 */
        /* <DEDUP_REMOVED lines=25> */
.L_x_164:
[----:B------:R-:W0:Y:S01]  /*67c0*/  LDC.64 R28, c[0x0][0x640] ;  /* 0x00019000ff1c7b82 */ /* 0x000e220000000a00 */
[-CC-:B------:R-:W-:Y:S01]  /*67d0*/  SHF.R.U64 R22, R12, R6.reuse, R13.reuse ;  /* 0x000000060c167219 */ /* 0x180fe2000000120d */
[----:B------:R-:W-:Y:S01]  /*67e0*/  IMAD.MOV.U32 R30, RZ, RZ, 0x1 ;  /* 0x00000001ff1e7424 */ /* 0x000fe200078e00ff */
[----:B------:R-:W-:Y:S02]  /*67f0*/  SHF.R.U32.HI R6, RZ, R6, R13 ;  /* 0x00000006ff067219 */ /* 0x000fe4000001160d */
[----:B------:R-:W-:-:S03]  /*6800*/  IADD3 R11, P0, RZ, -R22, RZ ;  /* 0x80000016ff0b7210 */ /* 0x000fc60007f1e0ff */
[----:B------:R-:W1:Y:S02]  /*6810*/  LDC R10, c[0x0][0x618] ;  /* 0x00018600ff0a7b82 */ /* 0x000e640000000800 */
[----:B------:R-:W-:-:S04]  /*6820*/  IMAD.X R9, RZ, RZ, ~R6, P0 ;  /* 0x000000ffff097224 */ /* 0x000fc800000e0e06 */
[-C--:B------:R-:W-:Y:S02]  /*6830*/  IMAD R6, R9, R24.reuse, RZ ;  /* 0x0000001809067224 */ /* 0x080fe400078e02ff */
[----:B------:R-:W2:Y:S01]  /*6840*/  LDC R12, c[0x0][0x608] ;  /* 0x00018200ff0c7b82 */ /* 0x000ea20000000800 */
[----:B------:R-:W-:-:S04]  /*6850*/  IMAD.WIDE.U32 R8, R11, R24, R16 ;  /* 0x000000180b087225 */ /* 0x000fc800078e0010 */
[----:B------:R-:W-:-:S03]  /*6860*/  IMAD R11, R11, R25, R6 ;  /* 0x000000190b0b7224 */ /* 0x000fc600078e0206 */
[----:B------:R-:W3:Y:S01]  /*6870*/  LDC R27, c[0x0][0x658] ;  /* 0x00019600ff1b7b82 */ /* 0x000ee20000000800 */
[----:B0-----:R-:W-:Y:S02]  /*6880*/  ISETP.NE.U32.AND P0, PT, R28, RZ, PT ;  /* 0x000000ff1c00720c */ /* 0x001fe40003f05070 */
[----:B------:R-:W-:Y:S02]  /*6890*/  IADD3 R9, R9, R11, RZ ;  /* 0x0000000b09097210 */ /* 0x000fe40007ffe0ff */
[----:B------:R-:W-:-:S03]  /*68a0*/  ISETP.NE.AND.EX P0, PT, R29, RZ, PT, P0 ;  /* 0x000000ff1d00720c */ /* 0x000fc60003f05300 */
[----:B------:R-:W0:Y:S01]  /*68b0*/  LDC R20, c[0x0][0x600] ;  /* 0x00018000ff147b82 */ /* 0x000e220000000800 */
[-CC-:B-1----:R-:W-:Y:S01]  /*68c0*/  SHF.R.U64 R14, R8, R10.reuse, R9.reuse ;  /* 0x0000000a080e7219 */ /* 0x182fe20000001209 */
[----:B------:R-:W-:Y:S01]  /*68d0*/  IMAD.MOV.U32 R8, RZ, RZ, -0x1 ;  /* 0xffffffffff087424 */ /* 0x000fe200078e00ff */
[----:B------:R-:W-:-:S05]  /*68e0*/  SHF.R.U32.HI R9, RZ, R10, R9 ;  /* 0x0000000aff097219 */ /* 0x000fca0000011609 */
[----:B------:R-:W1:Y:S01]  /*68f0*/  LDC R24, c[0x0][0x648] ;  /* 0x00019200ff187b82 */ /* 0x000e620000000800 */
[-CC-:B--2---:R-:W-:Y:S02]  /*6900*/  SHF.R.U64 R23, R14, R12.reuse, R9.reuse ;  /* 0x0000000c0e177219 */ /* 0x184fe40000001209 */
[----:B------:R-:W-:-:S05]  /*6910*/  SHF.R.U32.HI R6, RZ, R12, R9 ;  /* 0x0000000cff067219 */ /* 0x000fca0000011609 */
[----:B------:R-:W2:Y:S01]  /*6920*/  LDC R26, c[0x0][0x638] ;  /* 0x00018e00ff1a7b82 */ /* 0x000ea20000000800 */
[-C--:B---3--:R-:W-:Y:S02]  /*6930*/  SHF.L.U32 R8, R8, R27.reuse, RZ ;  /* 0x0000001b08087219 */ /* 0x088fe400000006ff */
[-CC-:B------:R-:W-:Y:S02]  /*6940*/  SHF.R.U64 R25, R23, R27.reuse, R6.reuse ;  /* 0x0000001b17197219 */ /* 0x180fe40000001206 */
[----:B------:R-:W-:Y:S02]  /*6950*/  LOP3.LUT R32, RZ, R8, RZ, 0x33, !PT ;  /* 0x00000008ff207212 */ /* 0x000fe400078e33ff */
[----:B------:R-:W-:Y:S01]  /*6960*/  SHF.R.U32.HI R9, RZ, R27, R6 ;  /* 0x0000001bff097219 */ /* 0x000fe20000011606 */
[----:B------:R-:W3:Y:S01]  /*6970*/  LDC R31, c[0x0][0x610] ;  /* 0x00018400ff1f7b82 */ /* 0x000ee20000000800 */
[----:B------:R-:W-:Y:S01]  /*6980*/  IMAD.MOV.U32 R8, RZ, RZ, R25 ;  /* 0x000000ffff087224 */ /* 0x000fe200078e0019 */
[----:B------:R-:W-:Y:S06]  /*6990*/  @!P0 BRA `(.L_x_165) ;  /* 0x0000000000288947 */ /* 0x000fec0003800000 */
        /* <DEDUP_REMOVED lines=10> */
.L_x_165:
[----:B------:R-:W-:Y:S02]  /*6a40*/  ISETP.NE.AND P0, PT, R2, 0x1, PT ;  /* 0x000000010200780c */ /* 0x000fe40003f05270 */
[----:B-1----:R-:W-:Y:S01]  /*6a50*/  SHF.R.U64 R6, R8, R24, R9 ;  /* 0x0000001808067219 */ /* 0x002fe20000001209 */
[----:B0-----:R-:W-:Y:S01]  /*6a60*/  VIADD R9, R20, 0xffffffff ;  /* 0xffffffff14097836 */ /* 0x001fe20000000000 */
[----:B------:R-:W-:Y:S02]  /*6a70*/  SHF.L.U32 R30, R30, R27, RZ ;  /* 0x0000001b1e1e7219 */ /* 0x000fe400000006ff */
[----:B------:R-:W-:Y:S01]  /*6a80*/  LOP3.LUT R5, R23, R32, RZ, 0xc0, !PT ;  /* 0x0000002017057212 */ /* 0x000fe200078ec0ff */
[----:B------:R-:W-:-:S04]  /*6a90*/  IMAD.MOV R8, RZ, RZ, -R6 ;  /* 0x000000ffff087224 */ /* 0x000fc800078e0a06 */
[----:B------:R-:W-:Y:S01]  /*6aa0*/  IMAD R6, R30, R6, R5 ;  /* 0x000000061e067224 */ /* 0x000fe200078e0205 */
[----:B------:R-:W-:Y:S01]  /*6ab0*/  LOP3.LUT R5, R14, R9, RZ, 0xc0, !PT ;  /* 0x000000090e057212 */ /* 0x000fe200078ec0ff */
[----:B------:R-:W-:Y:S02]  /*6ac0*/  @P0 IMAD R3, R7, R21, R4 ;  /* 0x0000001507030224 */ /* 0x000fe400078e0204 */
[----:B--2---:R-:W-:Y:S01]  /*6ad0*/  IMAD R4, R8, R26, R25 ;  /* 0x0000001a08047224 */ /* 0x004fe200078e0219 */
[----:B------:R-:W-:Y:S01]  /*6ae0*/  MOV R8, 0x1 ;  /* 0x0000000100087802 */ /* 0x000fe20000000f00 */
[----:B---3--:R-:W-:Y:S02]  /*6af0*/  IMAD R3, R6, R31, R3 ;  /* 0x0000001f06037224 */ /* 0x008fe400078e0203 */
[----:B------:R-:W-:Y:S02]  /*6b00*/  IMAD R4, R4, R20, R5 ;  /* 0x0000001404047224 */ /* 0x000fe400078e0205 */
[----:B------:R-:W-:-:S03]  /*6b10*/  IMAD.MOV.U32 R6, RZ, RZ, R22 ;  /* 0x000000ffff067224 */ /* 0x000fc600078e0016 */
[----:B------:R-:W-:Y:S02]  /*6b20*/  SEL R13, R4, R3, !P0 ;  /* 0x00000003040d7207 */ /* 0x000fe40004000000 */
[----:B------:R-:W-:-:S07]  /*6b30*/  SEL R20, R3, R4, !P0 ;  /* 0x0000000403147207 */ /* 0x000fce0004000000 */
.L_x_163:
[----:B------:R-:W-:-:S08]  /*6b40*/  NOP ;  /* 0x0000000000007918 */ /* 0x000fd00000000000 */
[----:B------:R-:W0:-:S00]  /*6b50*/  USETMAXREG.DEALLOC.CTAPOOL 0x28 ;  /* 0x00000028000079c8 */ /* 0x000e0000080e0500 */
[----:B0-----:R-:W-:-:S13]  /*6b60*/  ISETP.NE.AND P0, PT, R0, RZ, PT ;  /* 0x000000ff0000720c */ /* 0x001fda0003f05270 */
[----:B------:R-:W-:Y:S05]  /*6b70*/  @P0 EXIT ;  /* 0x000000000000094d */ /* 0x000fea0003800000 */
[----:B------:R-:W-:Y:S01]  /*6b80*/  LOP3.LUT P0, RZ, R8, 0xff, RZ, 0xc0, !PT ;  /* 0x000000ff08ff7812 */ /* 0x000fe2000780c0ff */
[----:B------:R-:W-:Y:S02]  /*6b90*/  IMAD.MOV.U32 R0, RZ, RZ, 0x1 ;  /* 0x00000001ff007424 */ /* 0x000fe400078e00ff */
[----:B------:R-:W-:-:S10]  /*6ba0*/  IMAD.MOV.U32 R3, RZ, RZ, RZ ;  /* 0x000000ffff037224 */ /* 0x000fd400078e00ff */
[----:B------:R-:W-:Y:S05]  /*6bb0*/  @!P0 BRA `(.L_x_166) ;  /* 0x0000000c00388947 */ /* 0x000fea0003800000 */
[----:B------:R-:W0:Y:S01]  /*6bc0*/  LDC R0, c[0x0][0x28c] ;  /* 0x0000a300ff007b82 */ /* 0x000e220000000800 */
[----:B------:R-:W-:Y:S01]  /*6bd0*/  ULDC UR5, c[0x0][0x658] ;  /* 0x0001960000057ab9 */ /* 0x000fe20000000800 */
[----:B------:R-:W-:Y:S01]  /*6be0*/  UMOV UR7, 0xffffffff ;  /* 0xffffffff00077882 */ /* 0x000fe20000000000 */
[----:B------:R-:W-:Y:S01]  /*6bf0*/  ULDC UR6, c[0x0][0xc] ;  /* 0x0000030000067ab9 */ /* 0x000fe20000000800 */
[----:B------:R-:W-:Y:S01]  /*6c00*/  USHF.L.U32 UR8, UR7, UR5, URZ ;  /* 0x0000000507087299 */ /* 0x000fe2000800063f */
[----:B------:R-:W-:Y:S01]  /*6c10*/  BSSY B0, `(.L_x_166) ;  /* 0x00000c8000007945 */ /* 0x000fe20003800000 */
[----:B------:R-:W-:Y:S01]  /*6c20*/  UMOV UR9, 0x1 ;  /* 0x0000000100097882 */ /* 0x000fe20000000000 */
[----:B------:R-:W-:Y:S01]  /*6c30*/  ULDC UR7, c[0x0][0x10] ;  /* 0x0000040000077ab9 */ /* 0x000fe20000000800 */
[----:B------:R-:W1:Y:S01]  /*6c40*/  S2UR UR10, SR_CgaCtaId ;  /* 0x00000000000a79c3 */ /* 0x000e620000008800 */
[----:B------:R-:W-:Y:S01]  /*6c50*/  UIMAD.WIDE.U32 UR6, UR6, UR7, URZ ;  /* 0x00000007060672a5 */ /* 0x000fe2000f8e003f */
[----:B------:R-:W-:Y:S01]  /*6c60*/  IMAD.MOV.U32 R9, RZ, RZ, 0x1 ;  /* 0x00000001ff097424 */ /* 0x000fe200078e00ff */
[----:B------:R-:W-:Y:S01]  /*6c70*/  USHF.L.U32 UR18, UR9, UR5, URZ ;  /* 0x0000000509127299 */ /* 0x000fe2000800063f */
[----:B------:R-:W-:Y:S01]  /*6c80*/  LOP3.LUT R8, R19, 0x2, RZ, 0xfc, !PT ;  /* 0x0000000213087812 */ /* 0x000fe200078efcff */
[----:B------:R-:W-:Y:S01]  /*6c90*/  ULDC UR4, c[0x0][0x600] ;  /* 0x0001800000047ab9 */ /* 0x000fe20000000800 */
[----:B------:R-:W-:Y:S01]  /*6ca0*/  ULDC UR5, c[0x0][0x14] ;  /* 0x0000050000057ab9 */ /* 0x000fe20000000800 */
[----:B------:R-:W-:-:S02]  /*6cb0*/  UIADD3 UR4, UR4, -0x1, URZ ;  /* 0xffffffff04047890 */ /* 0x000fc4000fffe03f */
[----:B------:R-:W-:Y:S02]  /*6cc0*/  UIMAD.WIDE.U32 UR20, UR6, UR5, URZ ;  /* 0x00000005061472a5 */ /* 0x000fe4000f8e003f */
[----:B------:R-:W-:Y:S02]  /*6cd0*/  UIMAD UR13, UR7, UR5, URZ ;  /* 0x00000005070d72a4 */ /* 0x000fe4000f8e023f */
[----:B------:R-:W-:Y:S02]  /*6ce0*/  ULOP3.LUT UR17, URZ, UR8, URZ, 0x33, !UPT ;  /* 0x000000083f117292 */ /* 0x000fe4000f8e333f */
[----:B------:R-:W-:Y:S01]  /*6cf0*/  UIADD3 UR13, UR21, UR13, URZ ;  /* 0x0000000d150d7290 */ /* 0x000fe2000fffe03f */
[----:B0-----:R-:W-:Y:S01]  /*6d00*/  VIADD R0, R0, 0x1f ;  /* 0x0000001f00007836 */ /* 0x001fe20000000000 */
[----:B------:R-:W-:-:S04]  /*6d10*/  ULDC.64 UR22, c[0x0][0x198] ;  /* 0x0000660000167ab9 */ /* 0x000fc80000000a00 */
[----:B------:R-:W-:Y:S01]  /*6d20*/  SHF.R.S32.HI R3, RZ, 0x1f, R0 ;  /* 0x0000001fff037819 */ /* 0x000fe20000011400 */
[----:B-1----:R-:W-:-:S03]  /*6d30*/  IMAD.U32 R11, RZ, RZ, UR10 ;  /* 0x0000000aff0b7e24 */ /* 0x002fc6000f8e00ff */
[----:B------:R-:W-:Y:S01]  /*6d40*/  LEA.HI R3, R3, R0, RZ, 0x5 ;  /* 0x0000000003037211 */ /* 0x000fe200078f28ff */
[----:B------:R-:W-:-:S03]  /*6d50*/  IMAD.MOV.U32 R0, RZ, RZ, 0x1 ;  /* 0x00000001ff007424 */ /* 0x000fc600078e00ff */
[----:B------:R-:W-:Y:S01]  /*6d60*/  SHF.R.S32.HI R10, RZ, 0x5, R3 ;  /* 0x00000005ff0a7819 */ /* 0x000fe20000011403 */
[----:B------:R-:W-:-:S03]  /*6d70*/  IMAD.MOV.U32 R3, RZ, RZ, RZ ;  /* 0x000000ffff037224 */ /* 0x000fc600078e00ff */
[----:B------:R-:W-:-:S07]  /*6d80*/  IADD3 R12, R10, 0x1, RZ ;  /* 0x000000010a0c7810 */ /* 0x000fce0007ffe0ff */
.L_x_177:
[----:B------:R-:W-:-:S03]  /*6d90*/  UMOV UR5, 0xffffffff ;  /* 0xffffffff00057882 */ /* 0x000fc60000000000 */
[----:B------:R-:W-:Y:S05]  /*6da0*/  BRA.DIV UR5, `(.L_x_167) ;  /* 0x0000000e05c87947 */ /* 0x000fea000b800000 */
[----:B------:R-:W-:-:S13]  /*6db0*/  ELECT P6, URZ, PT ;  /* 0x00000000003f782f */ /* 0x000fda00038c0000 */
.L_x_189:
[----:B------:R-:W0:Y:S01]  /*6dc0*/  LDC R4, c[0x0][0x28c] ;  /* 0x0000a300ff047b82 */ /* 0x000e220000000800 */
[----:B------:R-:W-:Y:S01]  /*6dd0*/  BSSY B1, `(.L_x_168) ;  /* 0x0000039000017945 */ /* 0x000fe20003800000 */
[----:B0-----:R-:W-:-:S13]  /*6de0*/  ISETP.LT.OR P6, PT, R4, 0x1, !P6 ;  /* 0x000000010400780c */ /* 0x001fda00077c1670 */
[----:B------:R-:W-:Y:S05]  /*6df0*/  @P6 BRA `(.L_x_169) ;  /* 0x0000000000d86947 */ /* 0x000fea0003800000 */
[----:B------:R-:W-:Y:S02]  /*6e00*/  IMAD R20, R20, 0x2, R11 ;  /* 0x0000000214147824 */ /* 0x000fe400078e020b */
[----:B------:R-:W-:Y:S02]  /*6e10*/  IMAD.SHL.U32 R15, R13, 0x40, RZ ;  /* 0x000000400d0f7824 */ /* 0x000fe400078e00ff */
[----:B------:R-:W-:Y:S02]  /*6e20*/  IMAD.MOV.U32 R21, RZ, RZ, RZ ;  /* 0x000000ffff157224 */ /* 0x000fe400078e00ff */
[----:B------:R-:W-:Y:S02]  /*6e30*/  IMAD.MOV.U32 R4, RZ, RZ, R12 ;  /* 0x000000ffff047224 */ /* 0x000fe400078e000c */
[----:B------:R-:W-:Y:S02]  /*6e40*/  IMAD.MOV.U32 R5, RZ, RZ, R0 ;  /* 0x000000ffff057224 */ /* 0x000fe400078e0000 */
[----:B------:R-:W-:-:S02]  /*6e50*/  IMAD.MOV.U32 R7, RZ, RZ, R3 ;  /* 0x000000ffff077224 */ /* 0x000fc400078e0003 */
[----:B------:R-:W-:-:S07]  /*6e60*/  IMAD.SHL.U32 R20, R20, 0x80, RZ ;  /* 0x0000008014147824 */ /* 0x000fce00078e00ff */
.L_x_172:
[----:B------:R-:W0:Y:S01]  /*6e70*/  S2UR UR5, SR_CgaCtaId ;  /* 0x00000000000579c3 */ /* 0x000e220000008800 */
[----:B------:R-:W-:Y:S02]  /*6e80*/  MOV R14, 0x400 ;  /* 0x00000400000e7802 */ /* 0x000fe40000000f00 */
[----:B------:R-:W-:Y:S02]  /*6e90*/  SHF.L.U32 R13, R5, 0x1f, RZ ;  /* 0x0000001f050d7819 */ /* 0x000fe400000006ff */
[----:B------:R-:W-:Y:S01]  /*6ea0*/  LOP3.LUT P1, RZ, R18, 0x7f, RZ, 0xc0, !PT ;  /* 0x0000007f12ff7812 */ /* 0x000fe2000782c0ff */
[----:B0-----:R-:W-:-:S05]  /*6eb0*/  IMAD.U32 R11, RZ, RZ, UR5 ;  /* 0x00000005ff0b7e24 */ /* 0x001fca000f8e00ff */
[----:B------:R-:W-:-:S07]  /*6ec0*/  LEA R24, R11, R14, 0x18 ;  /* 0x0000000e0b187211 */ /* 0x000fce00078ec0ff */
[----:B------:R-:W0:Y:S01]  /*6ed0*/  @!P1 LDC R14, c[0x0][0x500] ;  /* 0x00014000ff0e9b82 */ /* 0x000e220000000800 */
[----:B------:R-:W-:-:S04]  /*6ee0*/  LEA R22, R7, R24, 0x3 ;  /* 0x0000001807167211 */ /* 0x000fc800078e18ff */
[----:B------:R-:W1:Y:S02]  /*6ef0*/  SYNCS.PHASECHK.TRANS64.TRYWAIT P0, [R22+URZ+0x28], R13 ;  /* 0x0000280d160075a7 */ /* 0x000e64000800017f */
[----:B-1----:R-:W-:Y:S05]  /*6f00*/  @!P0 BRA `(.L_x_170) ;  /* 0x0000000c00908947 */ /* 0x002fea0003800000 */
.L_x_190:
[----:B-1----:R-:W-:Y:S01]  /*6f10*/  PRMT R13, R8, 0x9910, RZ ;  /* 0x00009910080d7816 */ /* 0x002fe200000000ff */
[----:B0-----:R0:W-:Y:S03]  /*6f20*/  @!P1 SYNCS.ARRIVE.TRANS64 RZ, [R22+URZ], R14 ;  /* 0x0000000e16ff99a7 */ /* 0x0011e6000800003f */
[----:B------:R-:W-:-:S13]  /*6f30*/  ISETP.NE.AND P0, PT, R13, 0x2, PT ;  /* 0x000000020d00780c */ /* 0x000fda0003f05270 */
[----:B0-----:R-:W-:Y:S05]  /*6f40*/  @P0 BRA `(.L_x_171) ;  /* 0x0000000000040947 */ /* 0x001fea0003800000 */
[----:B------:R-:W-:Y:S01]  /*6f50*/  BPT.TRAP 0x1 ;  /* 0x000000040000795c */ /* 0x000fe20000300000 */
.L_x_171:
[----:B------:R-:W-:Y:S01]  /*6f60*/  IMAD.SHL.U32 R14, R7, 0x2000, RZ ;  /* 0x00002000070e7824 */ /* 0x000fe200078e00ff */
[----:B------:R-:W-:Y:S01]  /*6f70*/  R2UR UR9, R22 ;  /* 0x00000000160972ca */ /* 0x000fe200000e0000 */
[----:B------:R-:W-:Y:S01]  /*6f80*/  VIADD R4, R4, 0xffffffff ;  /* 0xffffffff04047836 */ /* 0x000fe20000000000 */
[----:B------:R-:W-:Y:S01]  /*6f90*/  R2UR UR11, R20 ;  /* 0x00000000140b72ca */ /* 0x000fe200000e0000 */
[--C-:B------:R-:W-:Y:S01]  /*6fa0*/  IMAD R13, R11, 0x1000, R14.reuse ;  /* 0x000010000b0d7824 */ /* 0x100fe200078e020e */
[----:B------:R-:W-:Y:S01]  /*6fb0*/  IADD3 R14, R24, 0x28100, R14 ;  /* 0x00028100180e7810 */ /* 0x000fe20007ffe00e */
[----:B------:R-:W-:Y:S01]  /*6fc0*/  UIADD3 UR6, UP0, UR22, 0xf0, URZ ;  /* 0x000000f016067890 */ /* 0x000fe2000ff1e03f */
[----:B------:R-:W-:Y:S01]  /*6fd0*/  R2UR UR10, R21 ;  /* 0x00000000150a72ca */ /* 0x000fe200000e0000 */
[----:B------:R-:W-:Y:S01]  /*6fe0*/  IMAD R13, R13, 0x4, R24 ;  /* 0x000000040d0d7824 */ /* 0x000fe200078e0218 */
[----:B------:R-:W-:Y:S01]  /*6ff0*/  R2UR UR12, R6 ;  /* 0x00000000060c72ca */ /* 0x000fe200000e0000 */
[----:B------:R-:W-:Y:S01]  /*7000*/  UIADD3 UR24, UP1, UR22, 0x1f0, URZ ;  /* 0x000001f016187890 */ /* 0x000fe2000ff3e03f */
[----:B------:R-:W-:Y:S01]  /*7010*/  R2UR UR16, R14 ;  /* 0x000000000e1072ca */ /* 0x000fe200000e0000 */
[----:B------:R-:W-:Y:S01]  /*7020*/  UIADD3.X UR7, URZ, UR23, URZ, UP0, !UPT ;  /* 0x000000173f077290 */ /* 0x000fe200087fe43f */
[----:B------:R-:W-:Y:S01]  /*7030*/  R2UR UR5, R13 ;  /* 0x000000000d0572ca */ /* 0x000fe200000e0000 */
[----:B------:R-:W-:Y:S01]  /*7040*/  VIADD R7, R7, 0x1 ;  /* 0x0000000107077836 */ /* 0x000fe20000000000 */
[----:B------:R-:W-:Y:S01]  /*7050*/  R2UR UR19, R15 ;  /* 0x000000000f1372ca */ /* 0x000fe200000e0000 */
[----:B------:R-:W-:Y:S01]  /*7060*/  UIADD3.X UR25, URZ, UR23, URZ, UP1, !UPT ;  /* 0x000000173f197290 */ /* 0x000fe20008ffe43f */
[----:B------:R-:W-:Y:S01]  /*7070*/  ISETP.GT.AND P1, PT, R4, 0x1, PT ;  /* 0x000000010400780c */ /* 0x000fe20003f24270 */
[----:B------:R-:W-:Y:S01]  /*7080*/  UMOV UR14, 0x0 ;  /* 0x00000000000e7882 */ /* 0x000fe20000000000 */
[----:B------:R-:W-:Y:S01]  /*7090*/  UMOV UR15, 0x10000000 ;  /* 0x10000000000f7882 */ /* 0x000fe20000000000 */
[----:B------:R-:W-:Y:S01]  /*70a0*/  ISETP.NE.AND P0, PT, R7, 0x5, PT ;  /* 0x000000050700780c */ /* 0x000fe20003f05270 */
[----:B------:R-:W-:-:S03]  /*70b0*/  VIADD R21, R21, 0x20 ;  /* 0x0000002015157836 */ /* 0x000fc60000000000 */
[----:B------:R-:W-:Y:S02]  /*70c0*/  SEL R14, RZ, 0x1, P0 ;  /* 0x00000001ff0e7807 */ /* 0x000fe40000000000 */
[----:B------:R-:W-:Y:S01]  /*70d0*/  UIADD3 UR8, UR5, 0x100, URZ ;  /* 0x0000010005087890 */ /* 0x000fe2000fffe03f */
[----:B------:R-:W-:Y:S02]  /*70e0*/  SEL R7, R7, RZ, P0 ;  /* 0x000000ff07077207 */ /* 0x000fe40000000000 */
[----:B------:R-:W-:Y:S01]  /*70f0*/  UMOV UR5, 0x30000 ;  /* 0x0003000000057882 */ /* 0x000fe20000000000 */
[----:B------:R-:W-:-:S05]  /*7100*/  LOP3.LUT R5, R5, R14, RZ, 0x3c, !PT ;  /* 0x0000000e05057212 */ /* 0x000fca00078e3cff */
[----:B------:R0:W-:Y:S02]  /*7110*/  UTMALDG.3D.MULTICAST [UR8], [UR6], UR5, desc[UR14] ;  /* 0x00000e08060073b4 */ /* 0x0001e40008011805 */
[----:B0-----:R-:W-:Y:S01]  /*7120*/  UMOV UR8, UR16 ;  /* 0x0000001000087c82 */ /* 0x001fe20008000000 */
[----:B------:R-:W-:Y:S02]  /*7130*/  UMOV UR11, UR19 ;  /* 0x00000013000b7c82 */ /* 0x000fe40008000000 */
[----:B------:R0:W-:Y:S02]  /*7140*/  UTMALDG.3D [UR8], [UR24], desc[UR14] ;  /* 0x00000e08180075b4 */ /* 0x0001e40008011000 */
[----:B0-----:R-:W-:Y:S05]  /*7150*/  @P1 BRA `(.L_x_172) ;  /* 0xfffffffc00441947 */ /* 0x001fea000383ffff */
.L_x_169:
[----:B------:R-:W-:Y:S05]  /*7160*/  BSYNC B1 ;  /* 0x0000000000017941 */ /* 0x000fea0003800000 */
.L_x_168:
[----:B------:R-:W-:Y:S01]  /*7170*/  LOP3.LUT P1, RZ, R9, 0xff, RZ, 0xc0, !PT ;  /* 0x000000ff09ff7812 */ /* 0x000fe2000782c0ff */
[C---:B------:R-:W-:Y:S01]  /*7180*/  IMAD.IADD R6, R10.reuse, 0x1, R3 ;  /* 0x000000010a067824 */ /* 0x040fe200078e0203 */
[----:B------:R-:W-:Y:S01]  /*7190*/  ULDC.64 UR6, c[0x0][0x650] ;  /* 0x0001940000067ab9 */ /* 0x000fe20000000a00 */
[----:B------:R-:W-:Y:S01]  /*71a0*/  ISETP.GE.U32.AND P2, PT, R10, 0x5, PT ;  /* 0x000000050a00780c */ /* 0x000fe20003f46070 */
[----:B------:R-:W-:Y:S01]  /*71b0*/  BSSY B1, `(.L_x_173) ;  /* 0x000006b000017945 */ /* 0x000fe20003800000 */
[----:B------:R-:W-:Y:S01]  /*71c0*/  IMAD.MOV.U32 R20, RZ, RZ, -0x1 ;  /* 0xffffffffff147424 */ /* 0x000fe200078e00ff */
[----:B------:R-:W-:Y:S02]  /*71d0*/  ISETP.GT.U32.AND P0, PT, R6, 0x4, PT ;  /* 0x000000040600780c */ /* 0x000fe40003f04070 */
[----:B------:R-:W-:Y:S02]  /*71e0*/  MOV R13, 0xffffffff ;  /* 0xffffffff000d7802 */ /* 0x000fe40000000f00 */
[----:B------:R-:W-:-:S02]  /*71f0*/  ISETP.LT.U32.AND P0, PT, R10, 0x5, P0 ;  /* 0x000000050a00780c */ /* 0x000fc40000701070 */
[----:B------:R-:W-:Y:S01]  /*7200*/  PRMT R9, RZ, 0x7610, R9 ;  /* 0x00007610ff097816 */ /* 0x000fe20000000009 */
[----:B------:R-:W0:Y:S01]  /*7210*/  @P1 S2R R11, SR_CgaCtaId ;  /* 0x00000000000b1919 */ /* 0x000e220000008800 */
[----:B------:R-:W-:-:S04]  /*7220*/  @P1 MOV R4, 0x400 ;  /* 0x0000040000041802 */ /* 0x000fc80000000f00 */
[----:B0-----:R-:W-:Y:S01]  /*7230*/  @P1 LEA R3, R11, R4, 0x18 ;  /* 0x000000040b031211 */ /* 0x001fe200078ec0ff */
[----:B------:R-:W-:-:S03]  /*7240*/  IMAD.WIDE.U32 R4, R6, -0x33333333, RZ ;  /* 0xcccccccd06047825 */ /* 0x000fc600078e00ff */
[----:B------:R0:W-:Y:S01]  /*7250*/  @P1 SYNCS.ARRIVE.TRANS64.A1T0 RZ, [R3+URZ+0x68], RZ ;  /* 0x000068ff03ff19a7 */ /* 0x0001e2000810003f */
[----:B------:R-:W-:Y:S02]  /*7260*/  IADD3 R16, P1, R16, UR20, RZ ;  /* 0x0000001410107c10 */ /* 0x000fe4000ff3e0ff */
[----:B------:R-:W-:Y:S02]  /*7270*/  SHF.R.U32.HI R5, RZ, 0x2, R5 ;  /* 0x00000002ff057819 */ /* 0x000fe40000011605 */
[----:B------:R-:W-:Y:S02]  /*7280*/  IADD3.X R17, R17, UR13, RZ, P1, !PT ;  /* 0x0000000d11117c10 */ /* 0x000fe40008ffe4ff */
[----:B------:R-:W-:Y:S02]  /*7290*/  PRMT R4, RZ, 0x7610, R4 ;  /* 0x00007610ff047816 */ /* 0x000fe40000000004 */
[----:B0-----:R-:W-:Y:S02]  /*72a0*/  SEL R3, RZ, 0x1, !P0 ;  /* 0x00000001ff037807 */ /* 0x001fe40004000000 */
[----:B------:R-:W-:-:S02]  /*72b0*/  ISETP.GE.U32.AND P0, PT, R16, UR6, PT ;  /* 0x0000000610007c0c */ /* 0x000fc4000bf06070 */
[----:B------:R-:W-:Y:S01]  /*72c0*/  LOP3.LUT R0, R0, R3, RZ, 0x3c, !PT ;  /* 0x0000000300007212 */ /* 0x000fe200078e3cff */
[----:B------:R-:W-:Y:S01]  /*72d0*/  IMAD R3, R5, -0x5, R6 ;  /* 0xfffffffb05037824 */ /* 0x000fe200078e0206 */
[----:B------:R-:W-:Y:S01]  /*72e0*/  ISETP.GE.U32.AND.EX P0, PT, R17, UR7, PT, P0 ;  /* 0x0000000711007c0c */ /* 0x000fe2000bf06100 */
[----:B------:R-:W-:Y:S01]  /*72f0*/  IMAD.MOV.U32 R6, RZ, RZ, -0x1 ;  /* 0xffffffffff067424 */ /* 0x000fe200078e00ff */
[----:B------:R-:W-:-:S11]  /*7300*/  @P2 LOP3.LUT R0, R0, 0x1, R5, 0x78, !PT ;  /* 0x0000000100002812 */ /* 0x000fd600078e7805 */
[----:B------:R-:W-:Y:S05]  /*7310*/  @P0 BRA `(.L_x_174) ;  /* 0x0000000400500947 */ /* 0x000fea0003800000 */
[----:B------:R-:W0:Y:S01]  /*7320*/  S2R R15, SR_CTAID.X ;  /* 0x00000000000f7919 */ /* 0x000e220000002500 */
[----:B------:R-:W-:Y:S01]  /*7330*/  ULDC.64 UR6, c[0x0][0x628] ;  /* 0x00018a0000067ab9 */ /* 0x000fe20000000a00 */
[----:B------:R-:W1:Y:S01]  /*7340*/  LDC R20, c[0x0][0x144] ;  /* 0x00005100ff147b82 */ /* 0x000e620000000800 */
[----:B------:R-:W-:Y:S01]  /*7350*/  ISETP.NE.U32.AND P0, PT, RZ, UR6, PT ;  /* 0x00000006ff007c0c */ /* 0x000fe2000bf05070 */
[----:B------:R-:W2:Y:S01]  /*7360*/  S2R R13, SR_CTAID.Y ;  /* 0x00000000000d7919 */ /* 0x000ea20000002600 */
[----:B------:R-:W-:Y:S01]  /*7370*/  ULDC UR8, c[0x0][0x630] ;  /* 0x00018c0000087ab9 */ /* 0x000fe20000000800 */
[----:B------:R-:W-:Y:S01]  /*7380*/  ULDC UR9, c[0x0][0x150] ;  /* 0x0000540000097ab9 */ /* 0x000fe20000000800 */
[----:B------:R-:W-:Y:S01]  /*7390*/  ISETP.NE.AND.EX P0, PT, RZ, UR7, PT, P0 ;  /* 0x00000007ff007c0c */ /* 0x000fe2000bf05300 */
[----:B------:R-:W-:Y:S02]  /*73a0*/  IMAD.MOV.U32 R4, RZ, RZ, R16 ;  /* 0x000000ffff047224 */ /* 0x000fe400078e0010 */
[----:B------:R-:W-:Y:S01]  /*73b0*/  IMAD.MOV.U32 R5, RZ, RZ, R17 ;  /* 0x000000ffff057224 */ /* 0x000fe200078e0011 */
[----:B0-----:R-:W-:-:S09]  /*73c0*/  I2FP.F32.U32 R22, R15 ;  /* 0x0000000f00167245 */ /* 0x001fd20000201000 */
[----:B------:R-:W-:Y:S05]  /*73d0*/  @!P0 BRA `(.L_x_175) ;  /* 0x0000000000288947 */ /* 0x000fea0003800000 */
[----:B------:R-:W-:Y:S02]  /*73e0*/  ULDC UR5, c[0x0][0x634] ;  /* 0x00018d0000057ab9 */ /* 0x000fe40000000800 */
[----:B------:R-:W-:-:S05]  /*73f0*/  IADD3 R5, P0, R16, UR5, RZ ;  /* 0x0000000510057c10 */ /* 0x000fca000ff1e0ff */
[----:B------:R-:W-:-:S04]  /*7400*/  IMAD.X R21, RZ, RZ, R17, P0 ;  /* 0x000000ffff157224 */ /* 0x000fc800000e0611 */
[----:B------:R-:W-:-:S04]  /*7410*/  IMAD.WIDE.U32 R6, R21, UR6, RZ ;  /* 0x0000000615067c25 */ /* 0x000fc8000f8e00ff */
[----:B------:R-:W-:-:S04]  /*7420*/  IMAD.WIDE.U32 R6, P0, R5, UR7, R6 ;  /* 0x0000000705067c25 */ /* 0x000fc8000f800006 */
[----:B------:R-:W-:-:S04]  /*7430*/  IMAD.WIDE.U32 R4, R5, UR6, RZ ;  /* 0x0000000605047c25 */ /* 0x000fc8000f8e00ff */
[----:B------:R-:W-:Y:S01]  /*7440*/  IMAD.MOV.U32 R4, RZ, RZ, R7 ;  /* 0x000000ffff047224 */ /* 0x000fe200078e0007 */
[----:B------:R-:W-:Y:S01]  /*7450*/  IADD3 RZ, P1, R5, R6, RZ ;  /* 0x0000000605ff7210 */ /* 0x000fe20007f3e0ff */
[----:B------:R-:W-:-:S04]  /*7460*/  IMAD.X R5, RZ, RZ, RZ, P0 ;  /* 0x000000ffff057224 */ /* 0x000fc800000e06ff */
[----:B------:R-:W-:-:S08]  /*7470*/  IMAD.WIDE.U32.X R4, R21, UR7, R4, P1 ;  /* 0x0000000715047c25 */ /* 0x000fd000088e0404 */
.L_x_175:
[----:B------:R-:W-:Y:S01]  /*7480*/  FMUL R22, R22, UR9 ;  /* 0x0000000916167c20 */ /* 0x000fe20008400000 */
[--C-:B------:R-:W-:Y:S01]  /*7490*/  SHF.R.U64 R14, R4, UR8, R5.reuse ;  /* 0x00000008040e7c19 */ /* 0x100fe20008001205 */
[----:B------:R-:W-:Y:S01]  /*74a0*/  ULDC.64 UR6, c[0x0][0x620] ;  /* 0x0001880000067ab9 */ /* 0x000fe20000000a00 */
[----:B------:R-:W-:Y:S01]  /*74b0*/  SHF.R.U32.HI R4, RZ, UR8, R5 ;  /* 0x00000008ff047c19 */ /* 0x000fe20008011605 */
[----:B------:R-:W-:Y:S01]  /*74c0*/  ULDC.64 UR8, c[0x0][0x640] ;  /* 0x0001900000087ab9 */ /* 0x000fe20000000a00 */
[----:B------:R-:W-:Y:S01]  /*74d0*/  IADD3 R5, P0, RZ, -R14, RZ ;  /* 0x8000000eff057210 */ /* 0x000fe20007f1e0ff */
[----:B------:R-:W0:Y:S01]  /*74e0*/  F2I.U32.TRUNC.NTZ R22, R22 ;  /* 0x0000001600167305 */ /* 0x000e22000020f000 */
[----:B------:R-:W-:-:S03]  /*74f0*/  ULDC UR5, c[0x0][0x618] ;  /* 0x0001860000057ab9 */ /* 0x000fc60000000800 */
[----:B------:R-:W-:Y:S01]  /*7500*/  IMAD.X R4, RZ, RZ, ~R4, P0 ;  /* 0x000000ffff047224 */ /* 0x000fe200000e0e04 */
[----:B------:R-:W-:-:S03]  /*7510*/  ISETP.NE.U32.AND P0, PT, RZ, UR8, PT ;  /* 0x00000008ff007c0c */ /* 0x000fc6000bf05070 */
[----:B------:R-:W-:Y:S01]  /*7520*/  IMAD R4, R4, UR6, RZ ;  /* 0x0000000604047c24 */ /* 0x000fe2000f8e02ff */
[----:B------:R-:W-:-:S03]  /*7530*/  ISETP.NE.AND.EX P0, PT, RZ, UR9, PT, P0 ;  /* 0x00000009ff007c0c */ /* 0x000fc6000bf05300 */
[C---:B------:R-:W-:Y:S02]  /*7540*/  IMAD R7, R5.reuse, UR7, R4 ;  /* 0x0000000705077c24 */ /* 0x040fe4000f8e0204 */
[----:B------:R-:W-:Y:S01]  /*7550*/  IMAD.WIDE.U32 R4, R5, UR6, R16 ;  /* 0x0000000605047c25 */ /* 0x000fe2000f8e0010 */
[----:B0-----:R-:W-:Y:S01]  /*7560*/  IADD3 R6, -R22, RZ, RZ ;  /* 0x000000ff16067210 */ /* 0x001fe20007ffe1ff */
[----:B------:R-:W-:Y:S02]  /*7570*/  ULDC UR6, c[0x0][0x154] ;  /* 0x0000550000067ab9 */ /* 0x000fe40000000800 */
[----:B------:R-:W-:Y:S02]  /*7580*/  IMAD.IADD R5, R5, 0x1, R7 ;  /* 0x0000000105057824 */ /* 0x000fe400078e0207 */
[----:B-1----:R-:W-:Y:S01]  /*7590*/  IMAD R15, R20, R6, R15 ;  /* 0x00000006140f7224 */ /* 0x002fe200078e020f */
[----:B--2---:R-:W-:Y:S01]  /*75a0*/  I2FP.F32.U32 R6, R13 ;  /* 0x0000000d00067245 */ /* 0x004fe20000201000 */
[----:B------:R-:W0:Y:S01]  /*75b0*/  LDC R20, c[0x0][0x148] ;  /* 0x00005200ff147b82 */ /* 0x000e220000000800 */
[----:B------:R-:W-:-:S02]  /*75c0*/  SHF.R.U64 R21, R4, UR5, R5 ;  /* 0x0000000504157c19 */ /* 0x000fc40008001205 */
[----:B------:R-:W-:Y:S01]  /*75d0*/  SHF.R.U32.HI R4, RZ, UR5, R5 ;  /* 0x00000005ff047c19 */ /* 0x000fe20008011605 */
[----:B------:R-:W-:Y:S01]  /*75e0*/  FMUL R6, R6, UR6 ;  /* 0x0000000606067c20 */ /* 0x000fe20008400000 */
[----:B------:R-:W-:Y:S02]  /*75f0*/  ULDC UR5, c[0x0][0x608] ;  /* 0x0001820000057ab9 */ /* 0x000fe40000000800 */
[--C-:B------:R-:W-:Y:S01]  /*7600*/  SHF.R.U64 R23, R21, UR5, R4.reuse ;  /* 0x0000000515177c19 */ /* 0x100fe20008001204 */
[----:B------:R1:W2:Y:S01]  /*7610*/  F2I.U32.TRUNC.NTZ R24, R6 ;  /* 0x0000000600187305 */ /* 0x0002a2000020f000 */
[----:B------:R-:W-:Y:S01]  /*7620*/  SHF.R.U32.HI R4, RZ, UR5, R4 ;  /* 0x00000005ff047c19 */ /* 0x000fe20008011604 */
[----:B------:R-:W-:-:S03]  /*7630*/  ULDC UR5, c[0x0][0x658] ;  /* 0x0001960000057ab9 */ /* 0x000fc60000000800 */
[--C-:B------:R-:W-:Y:S02]  /*7640*/  SHF.R.U64 R22, R23, UR5, R4.reuse ;  /* 0x0000000517167c19 */ /* 0x100fe40008001204 */
[----:B------:R-:W-:-:S03]  /*7650*/  SHF.R.U32.HI R25, RZ, UR5, R4 ;  /* 0x00000005ff197c19 */ /* 0x000fc60008011604 */
[----:B------:R-:W-:Y:S02]  /*7660*/  IMAD.MOV.U32 R4, RZ, RZ, R22 ;  /* 0x000000ffff047224 */ /* 0x000fe400078e0016 */
[----:B------:R-:W-:Y:S01]  /*7670*/  IMAD.MOV.U32 R5, RZ, RZ, R25 ;  /* 0x000000ffff057224 */ /* 0x000fe200078e0019 */
[----:B-1----:R-:W-:Y:S06]  /*7680*/  @!P0 BRA `(.L_x_176) ;  /* 0x0000000000288947 */ /* 0x002fec0003800000 */
        /* <DEDUP_REMOVED lines=10> */
.L_x_176:
[----:B------:R-:W-:Y:S01]  /*7730*/  ISETP.NE.AND P0, PT, R2, 0x1, PT ;  /* 0x000000010200780c */ /* 0x000fe20003f05270 */
[----:B------:R-:W-:Y:S01]  /*7740*/  ULDC UR5, c[0x0][0x648] ;  /* 0x0001920000057ab9 */ /* 0x000fe20000000800 */
[----:B------:R-:W-:Y:S01]  /*7750*/  LOP3.LUT R23, R23, UR17, RZ, 0xc0, !PT ;  /* 0x0000001117177c12 */ /* 0x000fe2000f8ec0ff */
[----:B--2---:R-:W-:Y:S01]  /*7760*/  IMAD.MOV R24, RZ, RZ, -R24 ;  /* 0x000000ffff187224 */ /* 0x004fe200078e0a18 */
[----:B------:R-:W-:Y:S01]  /*7770*/  SHF.R.U64 R4, R4, UR5, R5 ;  /* 0x0000000504047c19 */ /* 0x000fe20008001205 */
[----:B------:R-:W-:Y:S01]  /*7780*/  ULDC UR5, c[0x0][0x638] ;  /* 0x00018e0000057ab9 */ /* 0x000fe20000000800 */
[----:B------:R-:W-:Y:S01]  /*7790*/  LOP3.LUT R21, R21, UR4, RZ, 0xc0, !PT ;  /* 0x0000000415157c12 */ /* 0x000fe2000f8ec0ff */
[----:B------:R-:W-:Y:S01]  /*77a0*/  ULDC UR6, c[0x0][0x610] ;  /* 0x0001840000067ab9 */ /* 0x000fe20000000800 */
[C---:B------:R-:W-:Y:S01]  /*77b0*/  IADD3 R5, -R4.reuse, RZ, RZ ;  /* 0x000000ff04057210 */ /* 0x040fe20007ffe1ff */
[----:B------:R-:W-:Y:S02]  /*77c0*/  IMAD R4, R4, UR18, R23 ;  /* 0x0000001204047c24 */ /* 0x000fe4000f8e0217 */
[----:B------:R-:W-:-:S02]  /*77d0*/  IMAD.MOV.U32 R6, RZ, RZ, R14 ;  /* 0x000000ffff067224 */ /* 0x000fc400078e000e */
[----:B0-----:R-:W-:Y:S02]  /*77e0*/  @P0 IMAD R15, R20, R24, R13 ;  /* 0x00000018140f0224 */ /* 0x001fe400078e020d */
[----:B------:R-:W-:Y:S01]  /*77f0*/  IMAD R22, R5, UR5, R22 ;  /* 0x0000000505167c24 */ /* 0x000fe2000f8e0216 */
[----:B------:R-:W-:Y:S01]  /*7800*/  ULDC UR5, c[0x0][0x600] ;  /* 0x0001800000057ab9 */ /* 0x000fe20000000800 */
[----:B------:R-:W-:Y:S02]  /*7810*/  IMAD R15, R4, UR6, R15 ;  /* 0x00000006040f7c24 */ /* 0x000fe4000f8e020f */
[----:B------:R-:W-:Y:S02]  /*7820*/  IMAD R22, R22, UR5, R21 ;  /* 0x0000000516167c24 */ /* 0x000fe4000f8e0215 */
[----:B------:R-:W-:-:S03]  /*7830*/  IMAD.MOV.U32 R4, RZ, RZ, 0x1 ;  /* 0x00000001ff047424 */ /* 0x000fc600078e00ff */
[----:B------:R-:W-:Y:S02]  /*7840*/  SEL R13, R22, R15, !P0 ;  /* 0x0000000f160d7207 */ /* 0x000fe40004000000 */
[----:B------:R-:W-:-:S07]  /*7850*/  SEL R20, R15, R22, !P0 ;  /* 0x000000160f147207 */ /* 0x000fce0004000000 */
.L_x_174:
[----:B------:R-:W-:Y:S05]  /*7860*/  BSYNC B1 ;  /* 0x0000000000017941 */ /* 0x000fea0003800000 */
.L_x_173:
[----:B------:R-:W-:-:S13]  /*7870*/  LOP3.LUT P0, RZ, R4, 0xff, RZ, 0xc0, !PT ;  /* 0x000000ff04ff7812 */ /* 0x000fda000780c0ff */
[----:B------:R-:W-:Y:S05]  /*7880*/  @P0 BRA `(.L_x_177) ;  /* 0xfffffff400400947 */ /* 0x000fea000383ffff */
[----:B------:R-:W-:Y:S05]  /*7890*/  BSYNC B0 ;  /* 0x0000000000007941 */ /* 0x000fea0003800000 */
.L_x_166:
[----:B------:R-:W-:-:S03]  /*78a0*/  UMOV UR5, 0xffffffff ;  /* 0xffffffff00057882 */ /* 0x000fc60000000000 */
[----:B------:R-:W-:Y:S05]  /*78b0*/  BRA.DIV UR5, `(.L_x_178) ;  /* 0x0000000605387947 */ /* 0x000fea000b800000 */
[----:B------:R-:W-:-:S13]  /*78c0*/  ELECT P6, URZ, PT ;  /* 0x00000000003f782f */ /* 0x000fda00038c0000 */
.L_x_193:
[----:B------:R-:W-:Y:S04]  /*78d0*/  BSSY B0, `(.L_x_179) ;  /* 0x0000034000007945 */ /* 0x000fe80003800000 */
[----:B------:R-:W-:Y:S05]  /*78e0*/  @!P6 BRA `(.L_x_180) ;  /* 0x0000000000c8e947 */ /* 0x000fea0003800000 */
[----:B------:R-:W-:-:S04]  /*78f0*/  LOP3.LUT R19, R19, 0x2, RZ, 0xfc, !PT ;  /* 0x0000000213137812 */ /* 0x000fc800078efcff */
[----:B------:R-:W-:-:S13]  /*7900*/  ISETP.NE.AND P0, PT, R19, 0x3, PT ;  /* 0x000000031300780c */ /* 0x000fda0003f05270 */
[----:B------:R-:W-:Y:S05]  /*7910*/  @!P0 BRA `(.L_x_181) ;  /* 0x0000000000048947 */ /* 0x000fea0003800000 */
[----:B------:R-:W-:Y:S01]  /*7920*/  BPT.TRAP 0x1 ;  /* 0x000000040000795c */ /* 0x000fe20000300000 */
.L_x_181:
[----:B------:R-:W0:Y:S01]  /*7930*/  S2R R5, SR_CgaCtaId ;  /* 0x0000000000057919 */ /* 0x000e220000008800 */
[----:B------:R-:W-:Y:S02]  /*7940*/  MOV R2, 0x400 ;  /* 0x0000040000027802 */ /* 0x000fe40000000f00 */
[----:B------:R-:W-:Y:S02]  /*7950*/  SHF.L.U32 R4, R0, 0x1f, RZ ;  /* 0x0000001f00047819 */ /* 0x000fe400000006ff */
[----:B0-----:R-:W-:-:S05]  /*7960*/  LEA R2, R5, R2, 0x18 ;  /* 0x0000000205027211 */ /* 0x001fca00078ec0ff */
[----:B------:R-:W-:-:S04]  /*7970*/  VIADD R2, R2, 0x28 ;  /* 0x0000002802027836 */ /* 0x000fc80000000000 */
[C---:B------:R-:W-:Y:S02]  /*7980*/  IMAD R7, R3.reuse, 0x8, R2 ;  /* 0x0000000803077824 */ /* 0x040fe400078e0202 */
[----:B------:R-:W-:Y:S02]  /*7990*/  VIADD R3, R3, 0x1 ;  /* 0x0000000103037836 */ /* 0x000fe40000000000 */
[----:B------:R-:W0:Y:S03]  /*79a0*/  SYNCS.PHASECHK.TRANS64.TRYWAIT P0, [R7+URZ], R4 ;  /* 0x00000004070075a7 */ /* 0x000e26000800017f */
[----:B------:R-:W-:-:S04]  /*79b0*/  ISETP.NE.AND P1, PT, R3, 0x5, PT ;  /* 0x000000050300780c */ /* 0x000fc80003f25270 */
[----:B------:R-:W-:Y:S02]  /*79c0*/  SEL R5, RZ, 0x1, P1 ;  /* 0x00000001ff057807 */ /* 0x000fe40000800000 */
[----:B------:R-:W-:Y:S02]  /*79d0*/  SEL R3, R3, RZ, P1 ;  /* 0x000000ff03037207 */ /* 0x000fe40000800000 */
[----:B------:R-:W-:-:S03]  /*79e0*/  LOP3.LUT R6, R0, R5, RZ, 0x3c, !PT ;  /* 0x0000000500067212 */ /* 0x000fc600078e3cff */
[----:B------:R-:W-:Y:S01]  /*79f0*/  IMAD R8, R3, 0x8, R2 ;  /* 0x0000000803087824 */ /* 0x000fe200078e0202 */
[----:B------:R-:W-:Y:S01]  /*7a00*/  SHF.L.U32 R5, R6, 0x1f, RZ ;  /* 0x0000001f06057819 */ /* 0x000fe200000006ff */
[----:B0-----:R-:W-:Y:S06]  /*7a10*/  @!P0 BRA `(.L_x_182) ;  /* 0x0000000400008947 */ /* 0x001fec0003800000 */
.L_x_194:
[----:B------:R-:W1:Y:S01]  /*7a20*/  SYNCS.PHASECHK.TRANS64.TRYWAIT P0, [R8+URZ], R5 ;  /* 0x00000005080075a7 */ /* 0x000e62000800017f */
[----:B------:R-:W-:-:S05]  /*7a30*/  VIADD R0, R3, 0x1 ;  /* 0x0000000103007836 */ /* 0x000fca0000000000 */
[----:B------:R-:W-:-:S04]  /*7a40*/  ISETP.NE.AND P1, PT, R0, 0x5, PT ;  /* 0x000000050000780c */ /* 0x000fc80003f25270 */
[----:B------:R-:W-:Y:S02]  /*7a50*/  SEL R3, RZ, 0x1, P1 ;  /* 0x00000001ff037807 */ /* 0x000fe40000800000 */
[----:B0-----:R-:W-:Y:S02]  /*7a60*/  SEL R7, R0, RZ, P1 ;  /* 0x000000ff00077207 */ /* 0x001fe40000800000 */
[----:B------:R-:W-:Y:S02]  /*7a70*/  LOP3.LUT R6, R6, R3, RZ, 0x3c, !PT ;  /* 0x0000000306067212 */ /* 0x000fe400078e3cff */
[----:B------:R-:W-:Y:S02]  /*7a80*/  LEA R9, R7, R2, 0x3 ;  /* 0x0000000207097211 */ /* 0x000fe400078e18ff */
[----:B------:R-:W-:Y:S01]  /*7a90*/  SHF.L.U32 R4, R6, 0x1f, RZ ;  /* 0x0000001f06047819 */ /* 0x000fe200000006ff */
[----:B-1----:R-:W-:Y:S06]  /*7aa0*/  @!P0 BRA `(.L_x_183) ;  /* 0x0000000000f08947 */ /* 0x002fec0003800000 */
.L_x_195:
[----:B------:R-:W1:Y:S01]  /*7ab0*/  SYNCS.PHASECHK.TRANS64.TRYWAIT P0, [R9+URZ], R4 ;  /* 0x00000004090075a7 */ /* 0x000e62000800017f */
[----:B------:R-:W-:-:S05]  /*7ac0*/  VIADD R0, R7, 0x1 ;  /* 0x0000000107007836 */ /* 0x000fca0000000000 */
[----:B------:R-:W-:-:S04]  /*7ad0*/  ISETP.NE.AND P1, PT, R0, 0x5, PT ;  /* 0x000000050000780c */ /* 0x000fc80003f25270 */
[----:B------:R-:W-:Y:S02]  /*7ae0*/  SEL R3, RZ, 0x1, P1 ;  /* 0x00000001ff037807 */ /* 0x000fe40000800000 */
[----:B------:R-:W-:Y:S02]  /*7af0*/  SEL R7, R0, RZ, P1 ;  /* 0x000000ff00077207 */ /* 0x000fe40000800000 */
[----:B------:R-:W-:-:S03]  /*7b00*/  LOP3.LUT R11, R6, R3, RZ, 0x3c, !PT ;  /* 0x00000003060b7212 */ /* 0x000fc600078e3cff */
[----:B------:R-:W-:Y:S01]  /*7b10*/  IMAD R6, R7, 0x8, R2 ;  /* 0x0000000807067824 */ /* 0x000fe200078e0202 */
[----:B0-----:R-:W-:Y:S01]  /*7b20*/  SHF.L.U32 R5, R11, 0x1f, RZ ;  /* 0x0000001f0b057819 */ /* 0x001fe200000006ff */
[----:B-1----:R-:W-:Y:S06]  /*7b30*/  @!P0 BRA `(.L_x_184) ;  /* 0x0000000000e08947 */ /* 0x002fec0003800000 */
.L_x_196:
[----:B------:R-:W1:Y:S01]  /*7b40*/  SYNCS.PHASECHK.TRANS64.TRYWAIT P0, [R6+URZ], R5 ;  /* 0x00000005060075a7 */ /* 0x000e62000800017f */
[----:B------:R-:W-:-:S05]  /*7b50*/  VIADD R0, R7, 0x1 ;  /* 0x0000000107007836 */ /* 0x000fca0000000000 */
[----:B------:R-:W-:-:S04]  /*7b60*/  ISETP.NE.AND P1, PT, R0, 0x5, PT ;  /* 0x000000050000780c */ /* 0x000fc80003f25270 */
[----:B0-----:R-:W-:Y:S02]  /*7b70*/  SEL R4, RZ, 0x1, P1 ;  /* 0x00000001ff047807 */ /* 0x001fe40000800000 */
[----:B------:R-:W-:Y:S02]  /*7b80*/  SEL R3, R0, RZ, P1 ;  /* 0x000000ff00037207 */ /* 0x000fe40000800000 */
[----:B------:R-:W-:Y:S01]  /*7b90*/  LOP3.LUT R0, R11, R4, RZ, 0x3c, !PT ;  /* 0x000000040b007212 */ /* 0x000fe200078e3cff */
[----:B-1----:R-:W-:Y:S06]  /*7ba0*/  @!P0 BRA `(.L_x_185) ;  /* 0x0000000000d88947 */ /* 0x002fec0003800000 */
.L_x_197:
[----:B------:R-:W-:Y:S01]  /*7bb0*/  IMAD R3, R3, 0x8, R2 ;  /* 0x0000000803037824 */ /* 0x000fe200078e0202 */
[----:B------:R-:W-:-:S07]  /*7bc0*/  SHF.L.U32 R0, R0, 0x1f, RZ ;  /* 0x0000001f00007819 */ /* 0x000fce00000006ff */
.L_x_186:
[----:B-1----:R1:W2:Y:S02]  /*7bd0*/  SYNCS.PHASECHK.TRANS64.TRYWAIT P0, [R3+URZ], R0 ;  /* 0x00000000030075a7 */ /* 0x0022a4000800017f */
[----:B--2---:R-:W-:Y:S05]  /*7be0*/  @!P0 NANOSLEEP.SYNCS 0x989680 ;  /* 0x009896800000895d */ /* 0x004fea0003900000 */
[----:B------:R-:W2:Y:S02]  /*7bf0*/  @!P0 SYNCS.PHASECHK.TRANS64 P0, [R3+URZ], R0 ;  /* 0x00000000030085a7 */ /* 0x000ea4000800007f */
[----:B--2---:R-:W-:Y:S05]  /*7c00*/  @!P0 BRA `(.L_x_186) ;  /* 0xfffffffc00f08947 */ /* 0x004fea000383ffff */
.L_x_180:
[----:B------:R-:W-:Y:S05]  /*7c10*/  BSYNC B0 ;  /* 0x0000000000007941 */ /* 0x000fea0003800000 */
.L_x_179:
[----:B------:R-:W-:Y:S05]  /*7c20*/  EXIT ;  /* 0x000000000000794d */ /* 0x000fea0003800000 */
.L_x_21:
[----:B---3--:R3:W4:Y:S02]  /*7c30*/  SYNCS.PHASECHK.TRANS64.TRYWAIT P1, [R3+URZ], R0 ;  /* 0x00000000030075a7 */ /* 0x008724000802017f */
[----:B----4-:R-:W-:Y:S05]  /*7c40*/  @!P1 NANOSLEEP.SYNCS 0x989680 ;  /* 0x009896800000995d */ /* 0x010fea0003900000 */
[----:B------:R-:W4:Y:S02]  /*7c50*/  @!P1 SYNCS.PHASECHK.TRANS64 P1, [R3+URZ], R0 ;  /* 0x00000000030095a7 */ /* 0x000f24000802007f */
[----:B----4-:R-:W-:Y:S05]  /*7c60*/  @!P1 BRA `(.L_x_21) ;  /* 0xfffffffc00f09947 */ /* 0x010fea000383ffff */
[----:B------:R-:W-:Y:S05]  /*7c70*/  BRA `(.L_x_20) ;  /* 0xffffff9800187947 */ /* 0x000fea000383ffff */
.L_x_26:
[----:B-1----:R1:W2:Y:S02]  /*7c80*/  SYNCS.PHASECHK.TRANS64.TRYWAIT P1, [R5+URZ], R4 ;  /* 0x00000004050075a7 */ /* 0x0022a4000802017f */
[----:B--2---:R-:W-:Y:S05]  /*7c90*/  @!P1 NANOSLEEP.SYNCS 0x989680 ;  /* 0x009896800000995d */ /* 0x004fea0003900000 */
[----:B------:R-:W2:Y:S02]  /*7ca0*/  @!P1 SYNCS.PHASECHK.TRANS64 P1, [R5+URZ], R4 ;  /* 0x00000004050095a7 */ /* 0x000ea4000802007f */
[----:B--2---:R-:W-:Y:S05]  /*7cb0*/  @!P1 BRA `(.L_x_26) ;  /* 0xfffffffc00f09947 */ /* 0x004fea000383ffff */
[----:B------:R-:W-:Y:S05]  /*7cc0*/  BRA `(.L_x_25) ;  /* 0xffffff9c00687947 */ /* 0x000fea000383ffff */
.L_x_167:
[----:B------:R-:W-:Y:S01]  /*7cd0*/  BSSY B1, `(.L_x_187) ;  /* 0x0000006000017945 */ /* 0x000fe20003800000 */
[----:B------:R-:W-:-:S07]  /*7ce0*/  IMAD.MOV.U32 R15, RZ, RZ, -0x1 ;  /* 0xffffffffff0f7424 */ /* 0x000fce00078e00ff */
[----:B------:R-:W-:Y:S05]  /*7cf0*/  WARPSYNC.COLLECTIVE R15, `(.L_x_188) ;  /* 0x000000000f0c7348 */ /* 0x000fea0003c00000 */
[----:B------:R-:W-:Y:S02]  /*7d00*/  ELECT P6, UR62, PT ;  /* 0x00000000003e782f */ /* 0x000fe400038c0000 */
[----:B------:R-:W-:Y:S01]  /*7d10*/  MOV R14, UR62 ;  /* 0x0000003e000e7c02 */ /* 0x000fe20008000f00 */
[----:B------:R-:W-:Y:S10]  /*7d20*/  ENDCOLLECTIVE ;  /* 0x000000000000791b */ /* 0x000ff40003800000 */
.L_x_188:
[----:B------:R-:W-:Y:S05]  /*7d30*/  BSYNC B1 ;  /* 0x0000000000017941 */ /* 0x000fea0003800000 */
.L_x_187:
[----:B------:R-:W-:Y:S05]  /*7d40*/  BRA `(.L_x_189) ;  /* 0xfffffff0001c7947 */ /* 0x000fea000383ffff */
.L_x_170:
[----:B-1----:R1:W2:Y:S02]  /*7d50*/  SYNCS.PHASECHK.TRANS64.TRYWAIT P0, [R22+URZ+0x28], R13 ;  /* 0x0000280d160075a7 */ /* 0x0022a4000800017f */
[----:B--2---:R-:W-:Y:S05]  /*7d60*/  @!P0 NANOSLEEP.SYNCS 0x989680 ;  /* 0x009896800000895d */ /* 0x004fea0003900000 */
[----:B------:R-:W2:Y:S02]  /*7d70*/  @!P0 SYNCS.PHASECHK.TRANS64 P0, [R22+URZ+0x28], R13 ;  /* 0x0000280d160085a7 */ /* 0x000ea4000800007f */
[----:B--2---:R-:W-:Y:S05]  /*7d80*/  @!P0 BRA `(.L_x_170) ;  /* 0xfffffffc00f08947 */ /* 0x004fea000383ffff */
[----:B------:R-:W-:Y:S05]  /*7d90*/  BRA `(.L_x_190) ;  /* 0xfffffff0005c7947 */ /* 0x000fea000383ffff */
.L_x_178:
[----:B------:R-:W-:Y:S01]  /*7da0*/  BSSY B0, `(.L_x_191) ;  /* 0x0000006000007945 */ /* 0x000fe20003800000 */
[----:B------:R-:W-:-:S07]  /*7db0*/  IMAD.MOV.U32 R15, RZ, RZ, -0x1 ;  /* 0xffffffffff0f7424 */ /* 0x000fce00078e00ff */
[----:B------:R-:W-:Y:S05]  /*7dc0*/  WARPSYNC.COLLECTIVE R15, `(.L_x_192) ;  /* 0x000000000f0c7348 */ /* 0x000fea0003c00000 */
[----:B------:R-:W-:Y:S02]  /*7dd0*/  ELECT P6, UR62, PT ;  /* 0x00000000003e782f */ /* 0x000fe400038c0000 */
[----:B------:R-:W-:Y:S01]  /*7de0*/  MOV R14, UR62 ;  /* 0x0000003e000e7c02 */ /* 0x000fe20008000f00 */
[----:B------:R-:W-:Y:S10]  /*7df0*/  ENDCOLLECTIVE ;  /* 0x000000000000791b */ /* 0x000ff40003800000 */
.L_x_192:
[----:B------:R-:W-:Y:S05]  /*7e00*/  BSYNC B0 ;  /* 0x0000000000007941 */ /* 0x000fea0003800000 */
.L_x_191:
[----:B------:R-:W-:Y:S05]  /*7e10*/  BRA `(.L_x_193) ;  /* 0xfffffff800ac7947 */ /* 0x000fea000383ffff */
.L_x_182:
[----:B0-----:R0:W1:Y:S02]  /*7e20*/  SYNCS.PHASECHK.TRANS64.TRYWAIT P0, [R7+URZ], R4 ;  /* 0x00000004070075a7 */ /* 0x001064000800017f */
[----:B-1----:R-:W-:Y:S05]  /*7e30*/  @!P0 NANOSLEEP.SYNCS 0x989680 ;  /* 0x009896800000895d */ /* 0x002fea0003900000 */
[----:B------:R-:W1:Y:S02]  /*7e40*/  @!P0 SYNCS.PHASECHK.TRANS64 P0, [R7+URZ], R4 ;  /* 0x00000004070085a7 */ /* 0x000e64000800007f */
[----:B-1----:R-:W-:Y:S05]  /*7e50*/  @!P0 BRA `(.L_x_182) ;  /* 0xfffffffc00f08947 */ /* 0x002fea000383ffff */
[----:B------:R-:W-:Y:S05]  /*7e60*/  BRA `(.L_x_194) ;  /* 0xfffffff800ec7947 */ /* 0x000fea000383ffff */
.L_x_183:
[----:B0-----:R0:W1:Y:S02]  /*7e70*/  SYNCS.PHASECHK.TRANS64.TRYWAIT P0, [R8+URZ], R5 ;  /* 0x00000005080075a7 */ /* 0x001064000800017f */
[----:B-1----:R-:W-:Y:S05]  /*7e80*/  @!P0 NANOSLEEP.SYNCS 0x989680 ;  /* 0x009896800000895d */ /* 0x002fea0003900000 */
[----:B------:R-:W1:Y:S02]  /*7e90*/  @!P0 SYNCS.PHASECHK.TRANS64 P0, [R8+URZ], R5 ;  /* 0x00000005080085a7 */ /* 0x000e64000800007f */
[----:B-1----:R-:W-:Y:S05]  /*7ea0*/  @!P0 BRA `(.L_x_183) ;  /* 0xfffffffc00f08947 */ /* 0x002fea000383ffff */
[----:B------:R-:W-:Y:S05]  /*7eb0*/  BRA `(.L_x_195) ;  /* 0xfffffff800fc7947 */ /* 0x000fea000383ffff */
.L_x_184:
[----:B0-----:R0:W1:Y:S02]  /*7ec0*/  SYNCS.PHASECHK.TRANS64.TRYWAIT P0, [R9+URZ], R4 ;  /* 0x00000004090075a7 */ /* 0x001064000800017f */
[----:B-1----:R-:W-:Y:S05]  /*7ed0*/  @!P0 NANOSLEEP.SYNCS 0x989680 ;  /* 0x009896800000895d */ /* 0x002fea0003900000 */
[----:B------:R-:W1:Y:S02]  /*7ee0*/  @!P0 SYNCS.PHASECHK.TRANS64 P0, [R9+URZ], R4 ;  /* 0x00000004090085a7 */ /* 0x000e64000800007f */
[----:B-1----:R-:W-:Y:S05]  /*7ef0*/  @!P0 BRA `(.L_x_184) ;  /* 0xfffffffc00f08947 */ /* 0x002fea000383ffff */
[----:B------:R-:W-:Y:S05]  /*7f00*/  BRA `(.L_x_196) ;  /* 0xfffffffc000c7947 */ /* 0x000fea000383ffff */
.L_x_185:
[----:B0-----:R0:W1:Y:S02]  /*7f10*/  SYNCS.PHASECHK.TRANS64.TRYWAIT P0, [R6+URZ], R5 ;  /* 0x00000005060075a7 */ /* 0x001064000800017f */
[----:B-1----:R-:W-:Y:S05]  /*7f20*/  @!P0 NANOSLEEP.SYNCS 0x989680 ;  /* 0x009896800000895d */ /* 0x002fea0003900000 */
[----:B------:R-:W1:Y:S02]  /*7f30*/  @!P0 SYNCS.PHASECHK.TRANS64 P0, [R6+URZ], R5 ;  /* 0x00000005060085a7 */ /* 0x000e64000800007f */
[----:B-1----:R-:W-:Y:S05]  /*7f40*/  @!P0 BRA `(.L_x_185) ;  /* 0xfffffffc00f08947 */ /* 0x002fea000383ffff */
[----:B------:R-:W-:Y:S05]  /*7f50*/  BRA `(.L_x_197) ;  /* 0xfffffffc00147947 */ /* 0x000fea000383ffff */
.L_x_198:
[----:B------:R-:W-:-:S00]  /*7f60*/  BRA `(.L_x_198) ;  /* 0xfffffffc00fc7947 */ /* 0x000fc0000383ffff */
[----:B------:R-:W-:-:S00]  /*7f70*/  NOP ;  /* 0x0000000000007918 */ /* 0x000fc00000000000 */
        /* <DEDUP_REMOVED lines=8> */
.L_x_199:


//--------------------- .nv.global.init           --------------------------
	.section	.nv.global.init,"aw",@progbits
.nv.global.init:
	.type		$str$22,@object
	.size		$str$22,($str$23 - $str$22)
$str$22:
        /*0000*/ 	.byte	0x6b, 0x5f, 0x74, 0x69, 0x6c, 0x65, 0x5f, 0x63, 0x6f, 0x75, 0x6e, 0x74, 0x20, 0x3e, 0x3d, 0x20
        /*0010*/ 	.byte	0x31, 0x00
	.type		$str$23,@object
	.size		$str$23,(__unnamed_1 - $str$23)
$str$23:
        /*0012*/ 	.byte	0x2f, 0x74, 0x6d, 0x70, 0x2f, 0x63, 0x75, 0x74, 0x6c, 0x61, 0x73, 0x73, 0x5f, 0x73, 0x77, 0x65
        /*0022*/ 	.byte	0x65, 0x70, 0x5f, 0x73, 0x72, 0x63, 0x2f, 0x69, 0x6e, 0x63, 0x6c, 0x75, 0x64, 0x65, 0x2f, 0x63
        /*0032*/ 	.byte	0x75, 0x74, 0x6c, 0x61, 0x73, 0x73, 0x2f, 0x67, 0x65, 0x6d, 0x6d, 0x2f, 0x63, 0x6f, 0x6c, 0x6c
        /*0042*/ 	.byte	0x65, 0x63, 0x74, 0x69, 0x76, 0x65, 0x2f, 0x73, 0x6d, 0x39, 0x30, 0x5f, 0x6d, 0x6d, 0x61, 0x5f
        /*0052*/ 	.byte	0x74, 0x6d, 0x61, 0x5f, 0x67, 0x6d, 0x6d, 0x61, 0x5f, 0x73, 0x73, 0x5f, 0x77, 0x61, 0x72, 0x70
        /*0062*/ 	.byte	0x73, 0x70, 0x65, 0x63, 0x69, 0x61, 0x6c, 0x69, 0x7a, 0x65, 0x64, 0x2e, 0x68, 0x70, 0x70, 0x00
	.type		__unnamed_1,@object
	.size		__unnamed_1,(.L_0 - __unnamed_1)
__unnamed_1:
        /*0072*/ 	.byte	0x76, 0x6f, 0x69, 0x64, 0x20, 0x63, 0x75, 0x74, 0x6c, 0x61, 0x73, 0x73, 0x3a, 0x3a, 0x67, 0x65
        /* <DEDUP_REMOVED lines=175> */
        /*0b72*/ 	.byte	0x3a, 0x69, 0x64, 0x65, 0x6e, 0x74, 0x69, 0x74, 0x79, 0x5d, 0x00
.L_0:


//--------------------- .nv.shared._ZN7cutlass13device_kernelINS_4gemm6kernel13GemmUniversalIN4cute5tupleIJiiiiEEENS1_10collective13CollectiveMmaINS1_34MainloopSm90TmaGmmaWarpSpecializedILi5ENS5_IJNS4_1CILi1EEENSA_ILi2EEESB_EEENS1_35KernelTmaWarpSpecializedCooperativeEEENS5_IJNSA_ILi256EEENSA_ILi64EEENSA_ILi32EEEEEEfNS5_IJlSB_lEEEfSK_NS4_8TiledMMAINS4_8MMA_AtomIJNS4_4SM904GMMA29MMA_64x64x8_F32TF32TF32_SS_TNILNSO_7ScaleInE1ELSQ_1EEEEEENS4_6LayoutINS5_IJSC_SB_SB_EEENS5_IJSB_NSA_ILi0EEESV_EEEEENS5_IJNS4_10UnderscoreESY_SY_EEEEENS4_23SM90_TMA_LOAD_MULTICASTENS4_14ComposedLayoutINS4_7SwizzleILi3ELi4ELi3EEENS4_18smem_ptr_flag_bitsILi32EEENST_INS5_IJNSA_ILi8EEESI_EEENS5_IJSI_SB_EEEEEEEvNS4_8identityENS4_13SM90_TMA_LOADES1B_vS1C_EENS_8epilogue10collective6detail29Sm90TmaWarpSpecializedAdapterINS1G_15DefaultEpilogueIfSK_SK_NS1F_6thread17LinearCombinationIfLi1EffLNS1K_9ScaleType4KindE0ELNS_15FloatRoundStyleE2EfEENS1_15EpilogueDefaultEEEEEvvEEEEvNT_6ParamsE --------------------------
	.section	.nv.shared._ZN7cutlass13device_kernelINS_4gemm6kernel13GemmUniversalIN4cute5tupleIJiiiiEEENS1_10collective13CollectiveMmaINS1_34MainloopSm90TmaGmmaWarpSpecializedILi5ENS5_IJNS4_1CILi1EEENSA_ILi2EEESB_EEENS1_35KernelTmaWarpSpecializedCooperativeEEENS5_IJNSA_ILi256EEENSA_ILi64EEENSA_ILi32EEEEEEfNS5_IJlSB_lEEEfSK_NS4_8TiledMMAINS4_8MMA_AtomIJNS4_4SM904GMMA29MMA_64x64x8_F32TF32TF32_SS_TNILNSO_7ScaleInE1ELSQ_1EEEEEENS4_6LayoutINS5_IJSC_SB_SB_EEENS5_IJSB_NSA_ILi0EEESV_EEEEENS5_IJNS4_10UnderscoreESY_SY_EEEEENS4_23SM90_TMA_LOAD_MULTICASTENS4_14ComposedLayoutINS4_7SwizzleILi3ELi4ELi3EEENS4_18smem_ptr_flag_bitsILi32EEENST_INS5_IJNSA_ILi8EEESI_EEENS5_IJSI_SB_EEEEEEEvNS4_8identityENS4_13SM90_TMA_LOADES1B_vS1C_EENS_8epilogue10collective6detail29Sm90TmaWarpSpecializedAdapterINS1G_15DefaultEpilogueIfSK_SK_NS1F_6thread17LinearCombinationIfLi1EffLNS1K_9ScaleType4KindE0ELNS_15FloatRoundStyleE2EfEENS1_15EpilogueDefaultEEEEEvvEEEEvNT_6ParamsE,"aw",@nobits
	.sectionflags	@""
	.align	16
	.zero		1024


//--------------------- .nv.shared.reserved.0     --------------------------
	.section	.nv.shared.reserved.0,"aw",@nobits
	.weak		__nv_reservedSMEM_offset_0_alias
	.size		__nv_reservedSMEM_offset_0_alias, 0, 0
	.other		__nv_reservedSMEM_offset_0_alias,@"STO_CUDA_RESERVED_SHARED STV_DEFAULT"
__nv_reservedSMEM_offset_0_alias:
	.zero		0


//--------------------- .nv.global                --------------------------
	.section	.nv.global,"aw",@nobits
.nv.global:
	.type		_ZN40_INTERNAL_d1b79c76_4_k_cu_4c5fcad6_293124cute1_E,@object
	.size		_ZN40_INTERNAL_d1b79c76_4_k_cu_4c5fcad6_293124cute1_E,(_ZN40_INTERNAL_d1b79c76_4_k_cu_4c5fcad6_293124cuda3std3__45__cpo6cbeginE - _ZN40_INTERNAL_d1b79c76_4_k_cu_4c5fcad6_293124cute1_E)
_ZN40_INTERNAL_d1b79c76_4_k_cu_4c5fcad6_293124cute1_E:
	.zero		1
	.type		_ZN40_INTERNAL_d1b79c76_4_k_cu_4c5fcad6_293124cuda3std3__45__cpo6cbeginE,@object
	.size		_ZN40_INTERNAL_d1b79c76_4_k_cu_4c5fcad6_293124cuda3std3__45__cpo6cbeginE,(_ZN40_INTERNAL_d1b79c76_4_k_cu_4c5fcad6_293124cuda3std3__48in_placeE - _ZN40_INTERNAL_d1b79c76_4_k_cu_4c5fcad6_293124cuda3std3__45__cpo6cbeginE)
_ZN40_INTERNAL_d1b79c76_4_k_cu_4c5fcad6_293124cuda3std3__45__cpo6cbeginE:
	.zero		1
	.type		_ZN40_INTERNAL_d1b79c76_4_k_cu_4c5fcad6_293124cuda3std3__48in_placeE,@object
	.size		_ZN40_INTERNAL_d1b79c76_4_k_cu_4c5fcad6_293124cuda3std3__48in_placeE,(_ZN40_INTERNAL_d1b79c76_4_k_cu_4c5fcad6_293124cuda3std6ranges3__45__cpo9iter_moveE - _ZN40_INTERNAL_d1b79c76_4_k_cu_4c5fcad6_293124cuda3std3__48in_placeE)
_ZN40_INTERNAL_d1b79c76_4_k_cu_4c5fcad6_293124cuda3std3__48in_placeE:
	.zero		1
	.type		_ZN40_INTERNAL_d1b79c76_4_k_cu_4c5fcad6_293124cuda3std6ranges3__45__cpo9iter_moveE,@object
	.size		_ZN40_INTERNAL_d1b79c76_4_k_cu_4c5fcad6_293124cuda3std6ranges3__45__cpo9iter_moveE,(_ZN40_INTERNAL_d1b79c76_4_k_cu_4c5fcad6_293124cuda3std3__45__cpo5beginE - _ZN40_INTERNAL_d1b79c76_4_k_cu_4c5fcad6_293124cuda3std6ranges3__45__cpo9iter_moveE)
_ZN40_INTERNAL_d1b79c76_4_k_cu_4c5fcad6_293124cuda3std6ranges3__45__cpo9iter_moveE:
	.zero		1
	.type		_ZN40_INTERNAL_d1b79c76_4_k_cu_4c5fcad6_293124cuda3std3__45__cpo5beginE,@object
	.size		_ZN40_INTERNAL_d1b79c76_4_k_cu_4c5fcad6_293124cuda3std3__45__cpo5beginE,(_ZN40_INTERNAL_d1b79c76_4_k_cu_4c5fcad6_293124cuda3std3__442_GLOBAL__N__d1b79c76_4_k_cu_4c5fcad6_293126ignoreE - _ZN40_INTERNAL_d1b79c76_4_k_cu_4c5fcad6_293124cuda3std3__45__cpo5beginE)
_ZN40_INTERNAL_d1b79c76_4_k_cu_4c5fcad6_293124cuda3std3__45__cpo5beginE:
	.zero		1
	.type		_ZN40_INTERNAL_d1b79c76_4_k_cu_4c5fcad6_293124cuda3std3__442_GLOBAL__N__d1b79c76_4_k_cu_4c5fcad6_293126ignoreE,@object
	.size		_ZN40_INTERNAL_d1b79c76_4_k_cu_4c5fcad6_293124cuda3std3__442_GLOBAL__N__d1b79c76_4_k_cu_4c5fcad6_293126ignoreE,(_ZN40_INTERNAL_d1b79c76_4_k_cu_4c5fcad6_293124cute7productE - _ZN40_INTERNAL_d1b79c76_4_k_cu_4c5fcad6_293124cuda3std3__442_GLOBAL__N__d1b79c76_4_k_cu_4c5fcad6_293126ignoreE)
_ZN40_INTERNAL_d1b79c76_4_k_cu_4c5fcad6_293124cuda3std3__442_GLOBAL__N__d1b79c76_4_k_cu_4c5fcad6_293126ignoreE:
	.zero		1
	.type		_ZN40_INTERNAL_d1b79c76_4_k_cu_4c5fcad6_293124cute7productE,@object
	.size		_ZN40_INTERNAL_d1b79c76_4_k_cu_4c5fcad6_293124cute7productE,(_ZN40_INTERNAL_d1b79c76_4_k_cu_4c5fcad6_293124cuda3std3__45__cpo3endE - _ZN40_INTERNAL_d1b79c76_4_k_cu_4c5fcad6_293124cute7productE)
_ZN40_INTERNAL_d1b79c76_4_k_cu_4c5fcad6_293124cute7productE:
	.zero		1
	.type		_ZN40_INTERNAL_d1b79c76_4_k_cu_4c5fcad6_293124cuda3std3__45__cpo3endE,@object
	.size		_ZN40_INTERNAL_d1b79c76_4_k_cu_4c5fcad6_293124cuda3std3__45__cpo3endE,(_ZN40_INTERNAL_d1b79c76_4_k_cu_4c5fcad6_293124cuda3std3__419piecewise_constructE - _ZN40_INTERNAL_d1b79c76_4_k_cu_4c5fcad6_293124cuda3std3__45__cpo3endE)
_ZN40_INTERNAL_d1b79c76_4_k_cu_4c5fcad6_293124cuda3std3__45__cpo3endE:
	.zero		1
	.type		_ZN40_INTERNAL_d1b79c76_4_k_cu_4c5fcad6_293124cuda3std3__419piecewise_constructE,@object
	.size		_ZN40_INTERNAL_d1b79c76_4_k_cu_4c5fcad6_293124cuda3std3__419piecewise_constructE,(_ZN40_INTERNAL_d1b79c76_4_k_cu_4c5fcad6_293124cuda3std3__45__cpo4cendE - _ZN40_INTERNAL_d1b79c76_4_k_cu_4c5fcad6_293124cuda3std3__419piecewise_constructE)
_ZN40_INTERNAL_d1b79c76_4_k_cu_4c5fcad6_293124cuda3std3__419piecewise_constructE:
	.zero		1
	.type		_ZN40_INTERNAL_d1b79c76_4_k_cu_4c5fcad6_293124cuda3std3__45__cpo4cendE,@object
	.size		_ZN40_INTERNAL_d1b79c76_4_k_cu_4c5fcad6_293124cuda3std3__45__cpo4cendE,(_ZN40_INTERNAL_d1b79c76_4_k_cu_4c5fcad6_293124cuda3std6ranges3__45__cpo4swapE - _ZN40_INTERNAL_d1b79c76_4_k_cu_4c5fcad6_293124cuda3std3__45__cpo4cendE)
_ZN40_INTERNAL_d1b79c76_4_k_cu_4c5fcad6_293124cuda3std3__45__cpo4cendE:
	.zero		1
	.type		_ZN40_INTERNAL_d1b79c76_4_k_cu_4c5fcad6_293124cuda3std6ranges3__45__cpo4swapE,@object
	.size		_ZN40_INTERNAL_d1b79c76_4_k_cu_4c5fcad6_293124cuda3std6ranges3__45__cpo4swapE,(.L_8 - _ZN40_INTERNAL_d1b79c76_4_k_cu_4c5fcad6_293124cuda3std6ranges3__45__cpo4swapE)
_ZN40_INTERNAL_d1b79c76_4_k_cu_4c5fcad6_293124cuda3std6ranges3__45__cpo4swapE:
	.zero		1
.L_8:


//--------------------- .nv.constant0._ZN7cutlass13device_kernelINS_4gemm6kernel13GemmUniversalIN4cute5tupleIJiiiiEEENS1_10collective13CollectiveMmaINS1_34MainloopSm90TmaGmmaWarpSpecializedILi5ENS5_IJNS4_1CILi1EEENSA_ILi2EEESB_EEENS1_35KernelTmaWarpSpecializedCooperativeEEENS5_IJNSA_ILi256EEENSA_ILi64EEENSA_ILi32EEEEEEfNS5_IJlSB_lEEEfSK_NS4_8TiledMMAINS4_8MMA_AtomIJNS4_4SM904GMMA29MMA_64x64x8_F32TF32TF32_SS_TNILNSO_7ScaleInE1ELSQ_1EEEEEENS4_6LayoutINS5_IJSC_SB_SB_EEENS5_IJSB_NSA_ILi0EEESV_EEEEENS5_IJNS4_10UnderscoreESY_SY_EEEEENS4_23SM90_TMA_LOAD_MULTICASTENS4_14ComposedLayoutINS4_7SwizzleILi3ELi4ELi3EEENS4_18smem_ptr_flag_bitsILi32EEENST_INS5_IJNSA_ILi8EEESI_EEENS5_IJSI_SB_EEEEEEEvNS4_8identityENS4_13SM90_TMA_LOADES1B_vS1C_EENS_8epilogue10collective6detail29Sm90TmaWarpSpecializedAdapterINS1G_15DefaultEpilogueIfSK_SK_NS1F_6thread17LinearCombinationIfLi1EffLNS1K_9ScaleType4KindE0ELNS_15FloatRoundStyleE2EfEENS1_15EpilogueDefaultEEEEEvvEEEEvNT_6ParamsE --------------------------
	.section	.nv.constant0._ZN7cutlass13device_kernelINS_4gemm6kernel13GemmUniversalIN4cute5tupleIJiiiiEEENS1_10collective13CollectiveMmaINS1_34MainloopSm90TmaGmmaWarpSpecializedILi5ENS5_IJNS4_1CILi1EEENSA_ILi2EEESB_EEENS1_35KernelTmaWarpSpecializedCooperativeEEENS5_IJNSA_ILi256EEENSA_ILi64EEENSA_ILi32EEEEEEfNS5_IJlSB_lEEEfSK_NS4_8TiledMMAINS4_8MMA_AtomIJNS4_4SM904GMMA29MMA_64x64x8_F32TF32TF32_SS_TNILNSO_7ScaleInE1ELSQ_1EEEEEENS4_6LayoutINS5_IJSC_SB_SB_EEENS5_IJSB_NSA_ILi0EEESV_EEEEENS5_IJNS4_10UnderscoreESY_SY_EEEEENS4_23SM90_TMA_LOAD_MULTICASTENS4_14ComposedLayoutINS4_7SwizzleILi3ELi4ELi3EEENS4_18smem_ptr_flag_bitsILi32EEENST_INS5_IJNSA_ILi8EEESI_EEENS5_IJSI_SB_EEEEEEEvNS4_8identityENS4_13SM90_TMA_LOADES1B_vS1C_EENS_8epilogue10collective6detail29Sm90TmaWarpSpecializedAdapterINS1G_15DefaultEpilogueIfSK_SK_NS1F_6thread17LinearCombinationIfLi1EffLNS1K_9ScaleType4KindE0ELNS_15FloatRoundStyleE2EfEENS1_15EpilogueDefaultEEEEEvvEEEEvNT_6ParamsE,"a",@progbits
	.sectionflags	@""
	.align	4
.nv.constant0._ZN7cutlass13device_kernelINS_4gemm6kernel13GemmUniversalIN4cute5tupleIJiiiiEEENS1_10collective13CollectiveMmaINS1_34MainloopSm90TmaGmmaWarpSpecializedILi5ENS5_IJNS4_1CILi1EEENSA_ILi2EEESB_EEENS1_35KernelTmaWarpSpecializedCooperativeEEENS5_IJNSA_ILi256EEENSA_ILi64EEENSA_ILi32EEEEEEfNS5_IJlSB_lEEEfSK_NS4_8TiledMMAINS4_8MMA_AtomIJNS4_4SM904GMMA29MMA_64x64x8_F32TF32TF32_SS_TNILNSO_7ScaleInE1ELSQ_1EEEEEENS4_6LayoutINS5_IJSC_SB_SB_EEENS5_IJSB_NSA_ILi0EEESV_EEEEENS5_IJNS4_10UnderscoreESY_SY_EEEEENS4_23SM90_TMA_LOAD_MULTICASTENS4_14ComposedLayoutINS4_7SwizzleILi3ELi4ELi3EEENS4_18smem_ptr_flag_bitsILi32EEENST_INS5_IJNSA_ILi8EEESI_EEENS5_IJSI_SB_EEEEEEEvNS4_8identityENS4_13SM90_TMA_LOADES1B_vS1C_EENS_8epilogue10collective6detail29Sm90TmaWarpSpecializedAdapterINS1G_15DefaultEpilogueIfSK_SK_NS1F_6thread17LinearCombinationIfLi1EffLNS1K_9ScaleType4KindE0ELNS_15FloatRoundStyleE2EfEENS1_15EpilogueDefaultEEEEEvvEEEEvNT_6ParamsE:
	.zero		1664


//--------------------- SYMBOLS --------------------------

	.type		.nv.reservedSmem.offset0,@object
	.size		.nv.reservedSmem.offset0,0x4
	.type		__assertfail,@function
